//
// Generated by NVIDIA NVVM Compiler
//
// Compiler Build ID: CL-36424714
// Cuda compilation tools, release 13.0, V13.0.88
// Based on NVVM 20.0.0
//

.version 9.0
.target sm_100
.address_size 64

	// .globl	_Z9backtrackPiiS_S_S_S_

.visible .entry _Z9backtrackPiiS_S_S_S_(
	.param .u64 .ptr .align 1 _Z9backtrackPiiS_S_S_S__param_0,
	.param .u32 _Z9backtrackPiiS_S_S_S__param_1,
	.param .u64 .ptr .align 1 _Z9backtrackPiiS_S_S_S__param_2,
	.param .u64 .ptr .align 1 _Z9backtrackPiiS_S_S_S__param_3,
	.param .u64 .ptr .align 1 _Z9backtrackPiiS_S_S_S__param_4,
	.param .u64 .ptr .align 1 _Z9backtrackPiiS_S_S_S__param_5
)
{
	.local .align 1 .b8 	__local_depot0[18];
	.reg .b64 	%SP;
	.reg .b64 	%SPL;
	.reg .pred 	%p<391>;
	.reg .b16 	%rs<402>;
	.reg .b32 	%r<177>;
	.reg .b64 	%rd<277>;

	mov.u64 	%SPL, __local_depot0;
	ld.param.u32 	%r129, [_Z9backtrackPiiS_S_S_S__param_1];
	ld.param.u64 	%rd130, [_Z9backtrackPiiS_S_S_S__param_4];
	ld.param.u64 	%rd131, [_Z9backtrackPiiS_S_S_S__param_5];
	cvta.to.global.u64 	%rd1, %rd131;
	add.u64 	%rd2, %SPL, 0;
	add.u64 	%rd3, %SPL, 9;
	mov.u32 	%r1, %ntid.x;
	mov.u32 	%r130, %ctaid.x;
	mov.u32 	%r131, %tid.x;
	mad.lo.s32 	%r172, %r1, %r130, %r131;
	setp.ge.s32 	%p1, %r172, %r129;
	@%p1 bra 	$L__BB0_587;
	mov.u32 	%r132, %nctaid.x;
	mul.lo.s32 	%r3, %r132, %r1;
	cvta.to.global.u64 	%rd4, %rd130;
$L__BB0_2:
	ld.global.u32 	%r133, [%rd1];
	setp.ne.s32 	%p2, %r133, 0;
	@%p2 bra 	$L__BB0_587;
	ld.param.u64 	%rd275, [_Z9backtrackPiiS_S_S_S__param_3];
	ld.param.u64 	%rd273, [_Z9backtrackPiiS_S_S_S__param_0];
	mul.lo.s32 	%r135, %r172, 81;
	cvt.s64.s32 	%rd5, %r135;
	cvta.to.global.u64 	%rd134, %rd273;
	mul.wide.s32 	%rd135, %r135, 4;
	add.s64 	%rd6, %rd134, %rd135;
	cvta.to.global.u64 	%rd136, %rd275;
	mul.wide.s32 	%rd137, %r172, 4;
	add.s64 	%rd138, %rd136, %rd137;
	ld.global.u32 	%r5, [%rd138];
	setp.lt.s32 	%p3, %r5, 1;
	mov.b32 	%r174, 0;
	@%p3 bra 	$L__BB0_582;
	mov.b32 	%r174, 0;
$L__BB0_5:
	ld.param.u64 	%rd274, [_Z9backtrackPiiS_S_S_S__param_2];
	cvt.u64.u32 	%rd139, %r174;
	add.s64 	%rd140, %rd139, %rd5;
	cvta.to.global.u64 	%rd141, %rd274;
	shl.b64 	%rd142, %rd140, 2;
	add.s64 	%rd7, %rd141, %rd142;
	ld.global.u32 	%r137, [%rd7];
	mul.wide.s32 	%rd143, %r137, 4;
	add.s64 	%rd144, %rd6, %rd143;
	ld.global.u32 	%r138, [%rd144];
	add.s32 	%r139, %r138, 1;
	st.global.u32 	[%rd144], %r139;
	ld.global.u32 	%r140, [%rd7];
	mul.hi.s32 	%r141, %r140, 954437177;
	shr.u32 	%r142, %r141, 31;
	shr.s32 	%r143, %r141, 1;
	add.s32 	%r144, %r143, %r142;
	mul.lo.s32 	%r145, %r144, 9;
	sub.s32 	%r8, %r140, %r145;
	setp.gt.s32 	%p4, %r140, -1;
	@%p4 bra 	$L__BB0_497;
	mov.b16 	%rs57, 0;
	st.local.u8 	[%rd2], %rs57;
	st.local.u8 	[%rd2+1], %rs57;
	st.local.u8 	[%rd2+2], %rs57;
	st.local.u8 	[%rd2+3], %rs57;
	st.local.u8 	[%rd2+4], %rs57;
	st.local.u8 	[%rd2+5], %rs57;
	st.local.u8 	[%rd2+6], %rs57;
	st.local.u8 	[%rd2+7], %rs57;
	st.local.u8 	[%rd2+8], %rs57;
	ld.global.u32 	%r9, [%rd6];
	setp.eq.s32 	%p60, %r9, 0;
	cvt.s64.s32 	%rd186, %r9;
	add.s64 	%rd8, %rd2, %rd186;
	@%p60 bra 	$L__BB0_9;
	ld.local.u8 	%rs58, [%rd8+-1];
	setp.ne.s16 	%p61, %rs58, 0;
	@%p61 bra 	$L__BB0_579;
	mov.b16 	%rs59, 1;
	st.local.u8 	[%rd8+-1], %rs59;
$L__BB0_9:
	ld.global.u32 	%r10, [%rd6+36];
	setp.eq.s32 	%p62, %r10, 0;
	cvt.s64.s32 	%rd187, %r10;
	add.s64 	%rd9, %rd2, %rd187;
	@%p62 bra 	$L__BB0_12;
	ld.local.u8 	%rs60, [%rd9+-1];
	setp.ne.s16 	%p63, %rs60, 0;
	@%p63 bra 	$L__BB0_579;
	mov.b16 	%rs61, 1;
	st.local.u8 	[%rd9+-1], %rs61;
$L__BB0_12:
	ld.global.u32 	%r11, [%rd6+72];
	setp.eq.s32 	%p64, %r11, 0;
	cvt.s64.s32 	%rd188, %r11;
	add.s64 	%rd10, %rd2, %rd188;
	@%p64 bra 	$L__BB0_15;
	ld.local.u8 	%rs62, [%rd10+-1];
	setp.ne.s16 	%p65, %rs62, 0;
	@%p65 bra 	$L__BB0_579;
	mov.b16 	%rs63, 1;
	st.local.u8 	[%rd10+-1], %rs63;
$L__BB0_15:
	ld.global.u32 	%r12, [%rd6+108];
	setp.eq.s32 	%p66, %r12, 0;
	cvt.s64.s32 	%rd189, %r12;
	add.s64 	%rd11, %rd2, %rd189;
	@%p66 bra 	$L__BB0_18;
	ld.local.u8 	%rs64, [%rd11+-1];
	setp.ne.s16 	%p67, %rs64, 0;
	@%p67 bra 	$L__BB0_579;
	mov.b16 	%rs65, 1;
	st.local.u8 	[%rd11+-1], %rs65;
$L__BB0_18:
	ld.global.u32 	%r13, [%rd6+144];
	setp.eq.s32 	%p68, %r13, 0;
	cvt.s64.s32 	%rd190, %r13;
	add.s64 	%rd12, %rd2, %rd190;
	@%p68 bra 	$L__BB0_21;
	ld.local.u8 	%rs66, [%rd12+-1];
	setp.ne.s16 	%p69, %rs66, 0;
	@%p69 bra 	$L__BB0_579;
	mov.b16 	%rs67, 1;
	st.local.u8 	[%rd12+-1], %rs67;
$L__BB0_21:
	ld.global.u32 	%r14, [%rd6+180];
	setp.eq.s32 	%p70, %r14, 0;
	cvt.s64.s32 	%rd191, %r14;
	add.s64 	%rd13, %rd2, %rd191;
	@%p70 bra 	$L__BB0_24;
	ld.local.u8 	%rs68, [%rd13+-1];
	setp.ne.s16 	%p71, %rs68, 0;
	@%p71 bra 	$L__BB0_579;
	mov.b16 	%rs69, 1;
	st.local.u8 	[%rd13+-1], %rs69;
$L__BB0_24:
	ld.global.u32 	%r15, [%rd6+216];
	setp.eq.s32 	%p72, %r15, 0;
	cvt.s64.s32 	%rd192, %r15;
	add.s64 	%rd14, %rd2, %rd192;
	@%p72 bra 	$L__BB0_27;
	ld.local.u8 	%rs70, [%rd14+-1];
	setp.ne.s16 	%p73, %rs70, 0;
	@%p73 bra 	$L__BB0_579;
	mov.b16 	%rs71, 1;
	st.local.u8 	[%rd14+-1], %rs71;
$L__BB0_27:
	ld.global.u32 	%r16, [%rd6+252];
	setp.eq.s32 	%p74, %r16, 0;
	@%p74 bra 	$L__BB0_30;
	cvt.s64.s32 	%rd193, %r16;
	add.s64 	%rd15, %rd2, %rd193;
	ld.local.u8 	%rs72, [%rd15+-1];
	setp.ne.s16 	%p75, %rs72, 0;
	@%p75 bra 	$L__BB0_579;
	mov.b16 	%rs73, 1;
	st.local.u8 	[%rd15+-1], %rs73;
$L__BB0_30:
	ld.global.u32 	%r17, [%rd6+288];
	setp.eq.s32 	%p76, %r17, 0;
	@%p76 bra 	$L__BB0_33;
	cvt.s64.s32 	%rd194, %r17;
	add.s64 	%rd16, %rd2, %rd194;
	ld.local.u8 	%rs74, [%rd16+-1];
	setp.ne.s16 	%p77, %rs74, 0;
	@%p77 bra 	$L__BB0_579;
	mov.b16 	%rs75, 1;
	st.local.u8 	[%rd16+-1], %rs75;
$L__BB0_33:
	mov.b16 	%rs76, 0;
	st.local.u8 	[%rd2], %rs76;
	st.local.u8 	[%rd2+1], %rs76;
	st.local.u8 	[%rd2+2], %rs76;
	st.local.u8 	[%rd2+3], %rs76;
	st.local.u8 	[%rd2+4], %rs76;
	st.local.u8 	[%rd2+5], %rs76;
	st.local.u8 	[%rd2+6], %rs76;
	st.local.u8 	[%rd2+7], %rs76;
	st.local.u8 	[%rd2+8], %rs76;
	ld.global.u32 	%r18, [%rd6+4];
	setp.eq.s32 	%p78, %r18, 0;
	cvt.s64.s32 	%rd195, %r18;
	add.s64 	%rd17, %rd2, %rd195;
	@%p78 bra 	$L__BB0_36;
	ld.local.u8 	%rs77, [%rd17+-1];
	setp.ne.s16 	%p79, %rs77, 0;
	@%p79 bra 	$L__BB0_579;
	mov.b16 	%rs78, 1;
	st.local.u8 	[%rd17+-1], %rs78;
$L__BB0_36:
	ld.global.u32 	%r19, [%rd6+40];
	setp.eq.s32 	%p80, %r19, 0;
	cvt.s64.s32 	%rd196, %r19;
	add.s64 	%rd18, %rd2, %rd196;
	@%p80 bra 	$L__BB0_39;
	ld.local.u8 	%rs79, [%rd18+-1];
	setp.ne.s16 	%p81, %rs79, 0;
	@%p81 bra 	$L__BB0_579;
	mov.b16 	%rs80, 1;
	st.local.u8 	[%rd18+-1], %rs80;
$L__BB0_39:
	ld.global.u32 	%r20, [%rd6+76];
	setp.eq.s32 	%p82, %r20, 0;
	cvt.s64.s32 	%rd197, %r20;
	add.s64 	%rd19, %rd2, %rd197;
	@%p82 bra 	$L__BB0_42;
	ld.local.u8 	%rs81, [%rd19+-1];
	setp.ne.s16 	%p83, %rs81, 0;
	@%p83 bra 	$L__BB0_579;
	mov.b16 	%rs82, 1;
	st.local.u8 	[%rd19+-1], %rs82;
$L__BB0_42:
	ld.global.u32 	%r21, [%rd6+112];
	setp.eq.s32 	%p84, %r21, 0;
	cvt.s64.s32 	%rd198, %r21;
	add.s64 	%rd20, %rd2, %rd198;
	@%p84 bra 	$L__BB0_45;
	ld.local.u8 	%rs83, [%rd20+-1];
	setp.ne.s16 	%p85, %rs83, 0;
	@%p85 bra 	$L__BB0_579;
	mov.b16 	%rs84, 1;
	st.local.u8 	[%rd20+-1], %rs84;
$L__BB0_45:
	ld.global.u32 	%r22, [%rd6+148];
	setp.eq.s32 	%p86, %r22, 0;
	cvt.s64.s32 	%rd199, %r22;
	add.s64 	%rd21, %rd2, %rd199;
	@%p86 bra 	$L__BB0_48;
	ld.local.u8 	%rs85, [%rd21+-1];
	setp.ne.s16 	%p87, %rs85, 0;
	@%p87 bra 	$L__BB0_579;
	mov.b16 	%rs86, 1;
	st.local.u8 	[%rd21+-1], %rs86;
$L__BB0_48:
	ld.global.u32 	%r23, [%rd6+184];
	setp.eq.s32 	%p88, %r23, 0;
	cvt.s64.s32 	%rd200, %r23;
	add.s64 	%rd22, %rd2, %rd200;
	@%p88 bra 	$L__BB0_51;
	ld.local.u8 	%rs87, [%rd22+-1];
	setp.ne.s16 	%p89, %rs87, 0;
	@%p89 bra 	$L__BB0_579;
	mov.b16 	%rs88, 1;
	st.local.u8 	[%rd22+-1], %rs88;
$L__BB0_51:
	ld.global.u32 	%r24, [%rd6+220];
	setp.eq.s32 	%p90, %r24, 0;
	cvt.s64.s32 	%rd201, %r24;
	add.s64 	%rd23, %rd2, %rd201;
	@%p90 bra 	$L__BB0_54;
	ld.local.u8 	%rs89, [%rd23+-1];
	setp.ne.s16 	%p91, %rs89, 0;
	@%p91 bra 	$L__BB0_579;
	mov.b16 	%rs90, 1;
	st.local.u8 	[%rd23+-1], %rs90;
$L__BB0_54:
	ld.global.u32 	%r25, [%rd6+256];
	setp.eq.s32 	%p92, %r25, 0;
	cvt.s64.s32 	%rd202, %r25;
	add.s64 	%rd24, %rd2, %rd202;
	@%p92 bra 	$L__BB0_57;
	ld.local.u8 	%rs91, [%rd24+-1];
	setp.ne.s16 	%p93, %rs91, 0;
	@%p93 bra 	$L__BB0_579;
	mov.b16 	%rs92, 1;
	st.local.u8 	[%rd24+-1], %rs92;
$L__BB0_57:
	ld.global.u32 	%r26, [%rd6+292];
	setp.eq.s32 	%p94, %r26, 0;
	@%p94 bra 	$L__BB0_60;
	cvt.s64.s32 	%rd203, %r26;
	add.s64 	%rd25, %rd2, %rd203;
	ld.local.u8 	%rs93, [%rd25+-1];
	setp.ne.s16 	%p95, %rs93, 0;
	@%p95 bra 	$L__BB0_579;
	mov.b16 	%rs94, 1;
	st.local.u8 	[%rd25+-1], %rs94;
$L__BB0_60:
	mov.b16 	%rs95, 0;
	st.local.u8 	[%rd2], %rs95;
	st.local.u8 	[%rd2+1], %rs95;
	st.local.u8 	[%rd2+2], %rs95;
	st.local.u8 	[%rd2+3], %rs95;
	st.local.u8 	[%rd2+4], %rs95;
	st.local.u8 	[%rd2+5], %rs95;
	st.local.u8 	[%rd2+6], %rs95;
	st.local.u8 	[%rd2+7], %rs95;
	st.local.u8 	[%rd2+8], %rs95;
	ld.global.u32 	%r27, [%rd6+8];
	setp.eq.s32 	%p96, %r27, 0;
	cvt.s64.s32 	%rd204, %r27;
	add.s64 	%rd26, %rd2, %rd204;
	@%p96 bra 	$L__BB0_63;
	ld.local.u8 	%rs96, [%rd26+-1];
	setp.ne.s16 	%p97, %rs96, 0;
	@%p97 bra 	$L__BB0_579;
	mov.b16 	%rs97, 1;
	st.local.u8 	[%rd26+-1], %rs97;
$L__BB0_63:
	ld.global.u32 	%r28, [%rd6+44];
	setp.eq.s32 	%p98, %r28, 0;
	cvt.s64.s32 	%rd205, %r28;
	add.s64 	%rd27, %rd2, %rd205;
	@%p98 bra 	$L__BB0_66;
	ld.local.u8 	%rs98, [%rd27+-1];
	setp.ne.s16 	%p99, %rs98, 0;
	@%p99 bra 	$L__BB0_579;
	mov.b16 	%rs99, 1;
	st.local.u8 	[%rd27+-1], %rs99;
$L__BB0_66:
	ld.global.u32 	%r29, [%rd6+80];
	setp.eq.s32 	%p100, %r29, 0;
	cvt.s64.s32 	%rd206, %r29;
	add.s64 	%rd28, %rd2, %rd206;
	@%p100 bra 	$L__BB0_69;
	ld.local.u8 	%rs100, [%rd28+-1];
	setp.ne.s16 	%p101, %rs100, 0;
	@%p101 bra 	$L__BB0_579;
	mov.b16 	%rs101, 1;
	st.local.u8 	[%rd28+-1], %rs101;
$L__BB0_69:
	ld.global.u32 	%r30, [%rd6+116];
	setp.eq.s32 	%p102, %r30, 0;
	cvt.s64.s32 	%rd207, %r30;
	add.s64 	%rd29, %rd2, %rd207;
	@%p102 bra 	$L__BB0_72;
	ld.local.u8 	%rs102, [%rd29+-1];
	setp.ne.s16 	%p103, %rs102, 0;
	@%p103 bra 	$L__BB0_579;
	mov.b16 	%rs103, 1;
	st.local.u8 	[%rd29+-1], %rs103;
$L__BB0_72:
	ld.global.u32 	%r31, [%rd6+152];
	setp.eq.s32 	%p104, %r31, 0;
	cvt.s64.s32 	%rd208, %r31;
	add.s64 	%rd30, %rd2, %rd208;
	@%p104 bra 	$L__BB0_75;
	ld.local.u8 	%rs104, [%rd30+-1];
	setp.ne.s16 	%p105, %rs104, 0;
	@%p105 bra 	$L__BB0_579;
	mov.b16 	%rs105, 1;
	st.local.u8 	[%rd30+-1], %rs105;
$L__BB0_75:
	ld.global.u32 	%r32, [%rd6+188];
	setp.eq.s32 	%p106, %r32, 0;
	cvt.s64.s32 	%rd209, %r32;
	add.s64 	%rd31, %rd2, %rd209;
	@%p106 bra 	$L__BB0_78;
	ld.local.u8 	%rs106, [%rd31+-1];
	setp.ne.s16 	%p107, %rs106, 0;
	@%p107 bra 	$L__BB0_579;
	mov.b16 	%rs107, 1;
	st.local.u8 	[%rd31+-1], %rs107;
$L__BB0_78:
	ld.global.u32 	%r33, [%rd6+224];
	setp.eq.s32 	%p108, %r33, 0;
	cvt.s64.s32 	%rd210, %r33;
	add.s64 	%rd32, %rd2, %rd210;
	@%p108 bra 	$L__BB0_81;
	ld.local.u8 	%rs108, [%rd32+-1];
	setp.ne.s16 	%p109, %rs108, 0;
	@%p109 bra 	$L__BB0_579;
	mov.b16 	%rs109, 1;
	st.local.u8 	[%rd32+-1], %rs109;
$L__BB0_81:
	ld.global.u32 	%r34, [%rd6+260];
	setp.eq.s32 	%p110, %r34, 0;
	cvt.s64.s32 	%rd211, %r34;
	add.s64 	%rd33, %rd2, %rd211;
	@%p110 bra 	$L__BB0_84;
	ld.local.u8 	%rs110, [%rd33+-1];
	setp.ne.s16 	%p111, %rs110, 0;
	@%p111 bra 	$L__BB0_579;
	mov.b16 	%rs111, 1;
	st.local.u8 	[%rd33+-1], %rs111;
$L__BB0_84:
	ld.global.u32 	%r35, [%rd6+296];
	setp.eq.s32 	%p112, %r35, 0;
	cvt.s64.s32 	%rd212, %r35;
	add.s64 	%rd34, %rd2, %rd212;
	@%p112 bra 	$L__BB0_87;
	ld.local.u8 	%rs112, [%rd34+-1];
	setp.ne.s16 	%p113, %rs112, 0;
	@%p113 bra 	$L__BB0_579;
	mov.b16 	%rs113, 1;
	st.local.u8 	[%rd34+-1], %rs113;
$L__BB0_87:
	mov.b16 	%rs114, 0;
	st.local.u8 	[%rd2], %rs114;
	st.local.u8 	[%rd2+1], %rs114;
	st.local.u8 	[%rd2+2], %rs114;
	st.local.u8 	[%rd2+3], %rs114;
	st.local.u8 	[%rd2+4], %rs114;
	st.local.u8 	[%rd2+5], %rs114;
	st.local.u8 	[%rd2+6], %rs114;
	st.local.u8 	[%rd2+7], %rs114;
	st.local.u8 	[%rd2+8], %rs114;
	ld.global.u32 	%r36, [%rd6+12];
	setp.eq.s32 	%p114, %r36, 0;
	cvt.s64.s32 	%rd213, %r36;
	add.s64 	%rd35, %rd2, %rd213;
	@%p114 bra 	$L__BB0_90;
	ld.local.u8 	%rs115, [%rd35+-1];
	setp.ne.s16 	%p115, %rs115, 0;
	@%p115 bra 	$L__BB0_579;
	mov.b16 	%rs116, 1;
	st.local.u8 	[%rd35+-1], %rs116;
$L__BB0_90:
	ld.global.u32 	%r37, [%rd6+48];
	setp.eq.s32 	%p116, %r37, 0;
	cvt.s64.s32 	%rd214, %r37;
	add.s64 	%rd36, %rd2, %rd214;
	@%p116 bra 	$L__BB0_93;
	ld.local.u8 	%rs117, [%rd36+-1];
	setp.ne.s16 	%p117, %rs117, 0;
	@%p117 bra 	$L__BB0_579;
	mov.b16 	%rs118, 1;
	st.local.u8 	[%rd36+-1], %rs118;
$L__BB0_93:
	ld.global.u32 	%r38, [%rd6+84];
	setp.eq.s32 	%p118, %r38, 0;
	cvt.s64.s32 	%rd215, %r38;
	add.s64 	%rd37, %rd2, %rd215;
	@%p118 bra 	$L__BB0_96;
	ld.local.u8 	%rs119, [%rd37+-1];
	setp.ne.s16 	%p119, %rs119, 0;
	@%p119 bra 	$L__BB0_579;
	mov.b16 	%rs120, 1;
	st.local.u8 	[%rd37+-1], %rs120;
$L__BB0_96:
	ld.global.u32 	%r39, [%rd6+120];
	setp.eq.s32 	%p120, %r39, 0;
	cvt.s64.s32 	%rd216, %r39;
	add.s64 	%rd38, %rd2, %rd216;
	@%p120 bra 	$L__BB0_99;
	ld.local.u8 	%rs121, [%rd38+-1];
	setp.ne.s16 	%p121, %rs121, 0;
	@%p121 bra 	$L__BB0_579;
	mov.b16 	%rs122, 1;
	st.local.u8 	[%rd38+-1], %rs122;
$L__BB0_99:
	ld.global.u32 	%r40, [%rd6+156];
	setp.eq.s32 	%p122, %r40, 0;
	cvt.s64.s32 	%rd217, %r40;
	add.s64 	%rd39, %rd2, %rd217;
	@%p122 bra 	$L__BB0_102;
	ld.local.u8 	%rs123, [%rd39+-1];
	setp.ne.s16 	%p123, %rs123, 0;
	@%p123 bra 	$L__BB0_579;
	mov.b16 	%rs124, 1;
	st.local.u8 	[%rd39+-1], %rs124;
$L__BB0_102:
	ld.global.u32 	%r41, [%rd6+192];
	setp.eq.s32 	%p124, %r41, 0;
	cvt.s64.s32 	%rd218, %r41;
	add.s64 	%rd40, %rd2, %rd218;
	@%p124 bra 	$L__BB0_105;
	ld.local.u8 	%rs125, [%rd40+-1];
	setp.ne.s16 	%p125, %rs125, 0;
	@%p125 bra 	$L__BB0_579;
	mov.b16 	%rs126, 1;
	st.local.u8 	[%rd40+-1], %rs126;
$L__BB0_105:
	ld.global.u32 	%r42, [%rd6+228];
	setp.eq.s32 	%p126, %r42, 0;
	cvt.s64.s32 	%rd219, %r42;
	add.s64 	%rd41, %rd2, %rd219;
	@%p126 bra 	$L__BB0_108;
	ld.local.u8 	%rs127, [%rd41+-1];
	setp.ne.s16 	%p127, %rs127, 0;
	@%p127 bra 	$L__BB0_579;
	mov.b16 	%rs128, 1;
	st.local.u8 	[%rd41+-1], %rs128;
$L__BB0_108:
	ld.global.u32 	%r43, [%rd6+264];
	setp.eq.s32 	%p128, %r43, 0;
	cvt.s64.s32 	%rd220, %r43;
	add.s64 	%rd42, %rd2, %rd220;
	@%p128 bra 	$L__BB0_111;
	ld.local.u8 	%rs129, [%rd42+-1];
	setp.ne.s16 	%p129, %rs129, 0;
	@%p129 bra 	$L__BB0_579;
	mov.b16 	%rs130, 1;
	st.local.u8 	[%rd42+-1], %rs130;
$L__BB0_111:
	ld.global.u32 	%r44, [%rd6+300];
	setp.eq.s32 	%p130, %r44, 0;
	cvt.s64.s32 	%rd221, %r44;
	add.s64 	%rd43, %rd2, %rd221;
	@%p130 bra 	$L__BB0_114;
	ld.local.u8 	%rs131, [%rd43+-1];
	setp.ne.s16 	%p131, %rs131, 0;
	@%p131 bra 	$L__BB0_579;
	mov.b16 	%rs132, 1;
	st.local.u8 	[%rd43+-1], %rs132;
$L__BB0_114:
	mov.b16 	%rs133, 0;
	st.local.u8 	[%rd2], %rs133;
	st.local.u8 	[%rd2+1], %rs133;
	st.local.u8 	[%rd2+2], %rs133;
	st.local.u8 	[%rd2+3], %rs133;
	st.local.u8 	[%rd2+4], %rs133;
	st.local.u8 	[%rd2+5], %rs133;
	st.local.u8 	[%rd2+6], %rs133;
	st.local.u8 	[%rd2+7], %rs133;
	st.local.u8 	[%rd2+8], %rs133;
	ld.global.u32 	%r45, [%rd6+16];
	setp.eq.s32 	%p132, %r45, 0;
	cvt.s64.s32 	%rd222, %r45;
	add.s64 	%rd44, %rd2, %rd222;
	@%p132 bra 	$L__BB0_117;
	ld.local.u8 	%rs134, [%rd44+-1];
	setp.ne.s16 	%p133, %rs134, 0;
	@%p133 bra 	$L__BB0_579;
	mov.b16 	%rs135, 1;
	st.local.u8 	[%rd44+-1], %rs135;
$L__BB0_117:
	ld.global.u32 	%r46, [%rd6+52];
	setp.eq.s32 	%p134, %r46, 0;
	cvt.s64.s32 	%rd223, %r46;
	add.s64 	%rd45, %rd2, %rd223;
	@%p134 bra 	$L__BB0_120;
	ld.local.u8 	%rs136, [%rd45+-1];
	setp.ne.s16 	%p135, %rs136, 0;
	@%p135 bra 	$L__BB0_579;
	mov.b16 	%rs137, 1;
	st.local.u8 	[%rd45+-1], %rs137;
$L__BB0_120:
	ld.global.u32 	%r47, [%rd6+88];
	setp.eq.s32 	%p136, %r47, 0;
	cvt.s64.s32 	%rd224, %r47;
	add.s64 	%rd46, %rd2, %rd224;
	@%p136 bra 	$L__BB0_123;
	ld.local.u8 	%rs138, [%rd46+-1];
	setp.ne.s16 	%p137, %rs138, 0;
	@%p137 bra 	$L__BB0_579;
	mov.b16 	%rs139, 1;
	st.local.u8 	[%rd46+-1], %rs139;
$L__BB0_123:
	ld.global.u32 	%r48, [%rd6+124];
	setp.eq.s32 	%p138, %r48, 0;
	cvt.s64.s32 	%rd225, %r48;
	add.s64 	%rd47, %rd2, %rd225;
	@%p138 bra 	$L__BB0_126;
	ld.local.u8 	%rs140, [%rd47+-1];
	setp.ne.s16 	%p139, %rs140, 0;
	@%p139 bra 	$L__BB0_579;
	mov.b16 	%rs141, 1;
	st.local.u8 	[%rd47+-1], %rs141;
$L__BB0_126:
	ld.global.u32 	%r49, [%rd6+160];
	setp.eq.s32 	%p140, %r49, 0;
	cvt.s64.s32 	%rd226, %r49;
	add.s64 	%rd48, %rd2, %rd226;
	@%p140 bra 	$L__BB0_129;
	ld.local.u8 	%rs142, [%rd48+-1];
	setp.ne.s16 	%p141, %rs142, 0;
	@%p141 bra 	$L__BB0_579;
	mov.b16 	%rs143, 1;
	st.local.u8 	[%rd48+-1], %rs143;
$L__BB0_129:
	ld.global.u32 	%r50, [%rd6+196];
	setp.eq.s32 	%p142, %r50, 0;
	cvt.s64.s32 	%rd227, %r50;
	add.s64 	%rd49, %rd2, %rd227;
	@%p142 bra 	$L__BB0_132;
	ld.local.u8 	%rs144, [%rd49+-1];
	setp.ne.s16 	%p143, %rs144, 0;
	@%p143 bra 	$L__BB0_579;
	mov.b16 	%rs145, 1;
	st.local.u8 	[%rd49+-1], %rs145;
$L__BB0_132:
	ld.global.u32 	%r51, [%rd6+232];
	setp.eq.s32 	%p144, %r51, 0;
	cvt.s64.s32 	%rd228, %r51;
	add.s64 	%rd50, %rd2, %rd228;
	@%p144 bra 	$L__BB0_135;
	ld.local.u8 	%rs146, [%rd50+-1];
	setp.ne.s16 	%p145, %rs146, 0;
	@%p145 bra 	$L__BB0_579;
	mov.b16 	%rs147, 1;
	st.local.u8 	[%rd50+-1], %rs147;
$L__BB0_135:
	ld.global.u32 	%r52, [%rd6+268];
	setp.eq.s32 	%p146, %r52, 0;
	cvt.s64.s32 	%rd229, %r52;
	add.s64 	%rd51, %rd2, %rd229;
	@%p146 bra 	$L__BB0_138;
	ld.local.u8 	%rs148, [%rd51+-1];
	setp.ne.s16 	%p147, %rs148, 0;
	@%p147 bra 	$L__BB0_579;
	mov.b16 	%rs149, 1;
	st.local.u8 	[%rd51+-1], %rs149;
$L__BB0_138:
	ld.global.u32 	%r53, [%rd6+304];
	setp.eq.s32 	%p148, %r53, 0;
	cvt.s64.s32 	%rd230, %r53;
	add.s64 	%rd52, %rd2, %rd230;
	@%p148 bra 	$L__BB0_141;
	ld.local.u8 	%rs150, [%rd52+-1];
	setp.ne.s16 	%p149, %rs150, 0;
	@%p149 bra 	$L__BB0_579;
	mov.b16 	%rs151, 1;
	st.local.u8 	[%rd52+-1], %rs151;
$L__BB0_141:
	mov.b16 	%rs152, 0;
	st.local.u8 	[%rd2], %rs152;
	st.local.u8 	[%rd2+1], %rs152;
	st.local.u8 	[%rd2+2], %rs152;
	st.local.u8 	[%rd2+3], %rs152;
	st.local.u8 	[%rd2+4], %rs152;
	st.local.u8 	[%rd2+5], %rs152;
	st.local.u8 	[%rd2+6], %rs152;
	st.local.u8 	[%rd2+7], %rs152;
	st.local.u8 	[%rd2+8], %rs152;
	ld.global.u32 	%r54, [%rd6+20];
	setp.eq.s32 	%p150, %r54, 0;
	cvt.s64.s32 	%rd231, %r54;
	add.s64 	%rd53, %rd2, %rd231;
	@%p150 bra 	$L__BB0_144;
	ld.local.u8 	%rs153, [%rd53+-1];
	setp.ne.s16 	%p151, %rs153, 0;
	@%p151 bra 	$L__BB0_579;
	mov.b16 	%rs154, 1;
	st.local.u8 	[%rd53+-1], %rs154;
$L__BB0_144:
	ld.global.u32 	%r55, [%rd6+56];
	setp.eq.s32 	%p152, %r55, 0;
	cvt.s64.s32 	%rd232, %r55;
	add.s64 	%rd54, %rd2, %rd232;
	@%p152 bra 	$L__BB0_147;
	ld.local.u8 	%rs155, [%rd54+-1];
	setp.ne.s16 	%p153, %rs155, 0;
	@%p153 bra 	$L__BB0_579;
	mov.b16 	%rs156, 1;
	st.local.u8 	[%rd54+-1], %rs156;
$L__BB0_147:
	ld.global.u32 	%r56, [%rd6+92];
	setp.eq.s32 	%p154, %r56, 0;
	cvt.s64.s32 	%rd233, %r56;
	add.s64 	%rd55, %rd2, %rd233;
	@%p154 bra 	$L__BB0_150;
	ld.local.u8 	%rs157, [%rd55+-1];
	setp.ne.s16 	%p155, %rs157, 0;
	@%p155 bra 	$L__BB0_579;
	mov.b16 	%rs158, 1;
	st.local.u8 	[%rd55+-1], %rs158;
$L__BB0_150:
	ld.global.u32 	%r57, [%rd6+128];
	setp.eq.s32 	%p156, %r57, 0;
	cvt.s64.s32 	%rd234, %r57;
	add.s64 	%rd56, %rd2, %rd234;
	@%p156 bra 	$L__BB0_153;
	ld.local.u8 	%rs159, [%rd56+-1];
	setp.ne.s16 	%p157, %rs159, 0;
	@%p157 bra 	$L__BB0_579;
	mov.b16 	%rs160, 1;
	st.local.u8 	[%rd56+-1], %rs160;
$L__BB0_153:
	ld.global.u32 	%r58, [%rd6+164];
	setp.eq.s32 	%p158, %r58, 0;
	cvt.s64.s32 	%rd235, %r58;
	add.s64 	%rd57, %rd2, %rd235;
	@%p158 bra 	$L__BB0_156;
	ld.local.u8 	%rs161, [%rd57+-1];
	setp.ne.s16 	%p159, %rs161, 0;
	@%p159 bra 	$L__BB0_579;
	mov.b16 	%rs162, 1;
	st.local.u8 	[%rd57+-1], %rs162;
$L__BB0_156:
	ld.global.u32 	%r59, [%rd6+200];
	setp.eq.s32 	%p160, %r59, 0;
	cvt.s64.s32 	%rd236, %r59;
	add.s64 	%rd58, %rd2, %rd236;
	@%p160 bra 	$L__BB0_159;
	ld.local.u8 	%rs163, [%rd58+-1];
	setp.ne.s16 	%p161, %rs163, 0;
	@%p161 bra 	$L__BB0_579;
	mov.b16 	%rs164, 1;
	st.local.u8 	[%rd58+-1], %rs164;
$L__BB0_159:
	ld.global.u32 	%r60, [%rd6+236];
	setp.eq.s32 	%p162, %r60, 0;
	cvt.s64.s32 	%rd237, %r60;
	add.s64 	%rd59, %rd2, %rd237;
	@%p162 bra 	$L__BB0_162;
	ld.local.u8 	%rs165, [%rd59+-1];
	setp.ne.s16 	%p163, %rs165, 0;
	@%p163 bra 	$L__BB0_579;
	mov.b16 	%rs166, 1;
	st.local.u8 	[%rd59+-1], %rs166;
$L__BB0_162:
	ld.global.u32 	%r61, [%rd6+272];
	setp.eq.s32 	%p164, %r61, 0;
	cvt.s64.s32 	%rd238, %r61;
	add.s64 	%rd60, %rd2, %rd238;
	@%p164 bra 	$L__BB0_165;
	ld.local.u8 	%rs167, [%rd60+-1];
	setp.ne.s16 	%p165, %rs167, 0;
	@%p165 bra 	$L__BB0_579;
	mov.b16 	%rs168, 1;
	st.local.u8 	[%rd60+-1], %rs168;
$L__BB0_165:
	ld.global.u32 	%r62, [%rd6+308];
	setp.eq.s32 	%p166, %r62, 0;
	cvt.s64.s32 	%rd239, %r62;
	add.s64 	%rd61, %rd2, %rd239;
	@%p166 bra 	$L__BB0_168;
	ld.local.u8 	%rs169, [%rd61+-1];
	setp.ne.s16 	%p167, %rs169, 0;
	@%p167 bra 	$L__BB0_579;
	mov.b16 	%rs170, 1;
	st.local.u8 	[%rd61+-1], %rs170;
$L__BB0_168:
	mov.b16 	%rs171, 0;
	st.local.u8 	[%rd2], %rs171;
	st.local.u8 	[%rd2+1], %rs171;
	st.local.u8 	[%rd2+2], %rs171;
	st.local.u8 	[%rd2+3], %rs171;
	st.local.u8 	[%rd2+4], %rs171;
	st.local.u8 	[%rd2+5], %rs171;
	st.local.u8 	[%rd2+6], %rs171;
	st.local.u8 	[%rd2+7], %rs171;
	st.local.u8 	[%rd2+8], %rs171;
	ld.global.u32 	%r63, [%rd6+24];
	setp.eq.s32 	%p168, %r63, 0;
	cvt.s64.s32 	%rd240, %r63;
	add.s64 	%rd62, %rd2, %rd240;
	@%p168 bra 	$L__BB0_171;
	ld.local.u8 	%rs172, [%rd62+-1];
	setp.ne.s16 	%p169, %rs172, 0;
	@%p169 bra 	$L__BB0_579;
	mov.b16 	%rs173, 1;
	st.local.u8 	[%rd62+-1], %rs173;
$L__BB0_171:
	ld.global.u32 	%r64, [%rd6+60];
	setp.eq.s32 	%p170, %r64, 0;
	cvt.s64.s32 	%rd241, %r64;
	add.s64 	%rd63, %rd2, %rd241;
	@%p170 bra 	$L__BB0_174;
	ld.local.u8 	%rs174, [%rd63+-1];
	setp.ne.s16 	%p171, %rs174, 0;
	@%p171 bra 	$L__BB0_579;
	mov.b16 	%rs175, 1;
	st.local.u8 	[%rd63+-1], %rs175;
$L__BB0_174:
	ld.global.u32 	%r65, [%rd6+96];
	setp.eq.s32 	%p172, %r65, 0;
	cvt.s64.s32 	%rd242, %r65;
	add.s64 	%rd64, %rd2, %rd242;
	@%p172 bra 	$L__BB0_177;
	ld.local.u8 	%rs176, [%rd64+-1];
	setp.ne.s16 	%p173, %rs176, 0;
	@%p173 bra 	$L__BB0_579;
	mov.b16 	%rs177, 1;
	st.local.u8 	[%rd64+-1], %rs177;
$L__BB0_177:
	ld.global.u32 	%r66, [%rd6+132];
	setp.eq.s32 	%p174, %r66, 0;
	cvt.s64.s32 	%rd243, %r66;
	add.s64 	%rd65, %rd2, %rd243;
	@%p174 bra 	$L__BB0_180;
	ld.local.u8 	%rs178, [%rd65+-1];
	setp.ne.s16 	%p175, %rs178, 0;
	@%p175 bra 	$L__BB0_579;
	mov.b16 	%rs179, 1;
	st.local.u8 	[%rd65+-1], %rs179;
$L__BB0_180:
	ld.global.u32 	%r67, [%rd6+168];
	setp.eq.s32 	%p176, %r67, 0;
	cvt.s64.s32 	%rd244, %r67;
	add.s64 	%rd66, %rd2, %rd244;
	@%p176 bra 	$L__BB0_183;
	ld.local.u8 	%rs180, [%rd66+-1];
	setp.ne.s16 	%p177, %rs180, 0;
	@%p177 bra 	$L__BB0_579;
	mov.b16 	%rs181, 1;
	st.local.u8 	[%rd66+-1], %rs181;
$L__BB0_183:
	ld.global.u32 	%r68, [%rd6+204];
	setp.eq.s32 	%p178, %r68, 0;
	cvt.s64.s32 	%rd245, %r68;
	add.s64 	%rd67, %rd2, %rd245;
	@%p178 bra 	$L__BB0_186;
	ld.local.u8 	%rs182, [%rd67+-1];
	setp.ne.s16 	%p179, %rs182, 0;
	@%p179 bra 	$L__BB0_579;
	mov.b16 	%rs183, 1;
	st.local.u8 	[%rd67+-1], %rs183;
$L__BB0_186:
	ld.global.u32 	%r69, [%rd6+240];
	setp.eq.s32 	%p180, %r69, 0;
	cvt.s64.s32 	%rd246, %r69;
	add.s64 	%rd68, %rd2, %rd246;
	@%p180 bra 	$L__BB0_189;
	ld.local.u8 	%rs184, [%rd68+-1];
	setp.ne.s16 	%p181, %rs184, 0;
	@%p181 bra 	$L__BB0_579;
	mov.b16 	%rs185, 1;
	st.local.u8 	[%rd68+-1], %rs185;
$L__BB0_189:
	ld.global.u32 	%r70, [%rd6+276];
	setp.eq.s32 	%p182, %r70, 0;
	cvt.s64.s32 	%rd247, %r70;
	add.s64 	%rd69, %rd2, %rd247;
	@%p182 bra 	$L__BB0_192;
	ld.local.u8 	%rs186, [%rd69+-1];
	setp.ne.s16 	%p183, %rs186, 0;
	@%p183 bra 	$L__BB0_579;
	mov.b16 	%rs187, 1;
	st.local.u8 	[%rd69+-1], %rs187;
$L__BB0_192:
	ld.global.u32 	%r71, [%rd6+312];
	setp.eq.s32 	%p184, %r71, 0;
	cvt.s64.s32 	%rd248, %r71;
	add.s64 	%rd70, %rd2, %rd248;
	@%p184 bra 	$L__BB0_195;
	ld.local.u8 	%rs188, [%rd70+-1];
	setp.ne.s16 	%p185, %rs188, 0;
	@%p185 bra 	$L__BB0_579;
	mov.b16 	%rs189, 1;
	st.local.u8 	[%rd70+-1], %rs189;
$L__BB0_195:
	mov.b16 	%rs190, 0;
	st.local.u8 	[%rd2], %rs190;
	st.local.u8 	[%rd2+1], %rs190;
	st.local.u8 	[%rd2+2], %rs190;
	st.local.u8 	[%rd2+3], %rs190;
	st.local.u8 	[%rd2+4], %rs190;
	st.local.u8 	[%rd2+5], %rs190;
	st.local.u8 	[%rd2+6], %rs190;
	st.local.u8 	[%rd2+7], %rs190;
	st.local.u8 	[%rd2+8], %rs190;
	ld.global.u32 	%r72, [%rd6+28];
	setp.eq.s32 	%p186, %r72, 0;
	cvt.s64.s32 	%rd249, %r72;
	add.s64 	%rd71, %rd2, %rd249;
	@%p186 bra 	$L__BB0_198;
	ld.local.u8 	%rs191, [%rd71+-1];
	setp.ne.s16 	%p187, %rs191, 0;
	@%p187 bra 	$L__BB0_579;
	mov.b16 	%rs192, 1;
	st.local.u8 	[%rd71+-1], %rs192;
$L__BB0_198:
	ld.global.u32 	%r73, [%rd6+64];
	setp.eq.s32 	%p188, %r73, 0;
	cvt.s64.s32 	%rd250, %r73;
	add.s64 	%rd72, %rd2, %rd250;
	@%p188 bra 	$L__BB0_201;
	ld.local.u8 	%rs193, [%rd72+-1];
	setp.ne.s16 	%p189, %rs193, 0;
	@%p189 bra 	$L__BB0_579;
	mov.b16 	%rs194, 1;
	st.local.u8 	[%rd72+-1], %rs194;
$L__BB0_201:
	ld.global.u32 	%r74, [%rd6+100];
	setp.eq.s32 	%p190, %r74, 0;
	cvt.s64.s32 	%rd251, %r74;
	add.s64 	%rd73, %rd2, %rd251;
	@%p190 bra 	$L__BB0_204;
	ld.local.u8 	%rs195, [%rd73+-1];
	setp.ne.s16 	%p191, %rs195, 0;
	@%p191 bra 	$L__BB0_579;
	mov.b16 	%rs196, 1;
	st.local.u8 	[%rd73+-1], %rs196;
$L__BB0_204:
	ld.global.u32 	%r75, [%rd6+136];
	setp.eq.s32 	%p192, %r75, 0;
	cvt.s64.s32 	%rd252, %r75;
	add.s64 	%rd74, %rd2, %rd252;
	@%p192 bra 	$L__BB0_207;
	ld.local.u8 	%rs197, [%rd74+-1];
	setp.ne.s16 	%p193, %rs197, 0;
	@%p193 bra 	$L__BB0_579;
	mov.b16 	%rs198, 1;
	st.local.u8 	[%rd74+-1], %rs198;
$L__BB0_207:
	ld.global.u32 	%r76, [%rd6+172];
	setp.eq.s32 	%p194, %r76, 0;
	cvt.s64.s32 	%rd253, %r76;
	add.s64 	%rd75, %rd2, %rd253;
	@%p194 bra 	$L__BB0_210;
	ld.local.u8 	%rs199, [%rd75+-1];
	setp.ne.s16 	%p195, %rs199, 0;
	@%p195 bra 	$L__BB0_579;
	mov.b16 	%rs200, 1;
	st.local.u8 	[%rd75+-1], %rs200;
$L__BB0_210:
	ld.global.u32 	%r77, [%rd6+208];
	setp.eq.s32 	%p196, %r77, 0;
	cvt.s64.s32 	%rd254, %r77;
	add.s64 	%rd76, %rd2, %rd254;
	@%p196 bra 	$L__BB0_213;
	ld.local.u8 	%rs201, [%rd76+-1];
	setp.ne.s16 	%p197, %rs201, 0;
	@%p197 bra 	$L__BB0_579;
	mov.b16 	%rs202, 1;
	st.local.u8 	[%rd76+-1], %rs202;
$L__BB0_213:
	ld.global.u32 	%r78, [%rd6+244];
	setp.eq.s32 	%p198, %r78, 0;
	cvt.s64.s32 	%rd255, %r78;
	add.s64 	%rd77, %rd2, %rd255;
	@%p198 bra 	$L__BB0_216;
	ld.local.u8 	%rs203, [%rd77+-1];
	setp.ne.s16 	%p199, %rs203, 0;
	@%p199 bra 	$L__BB0_579;
	mov.b16 	%rs204, 1;
	st.local.u8 	[%rd77+-1], %rs204;
$L__BB0_216:
	ld.global.u32 	%r79, [%rd6+280];
	setp.eq.s32 	%p200, %r79, 0;
	cvt.s64.s32 	%rd256, %r79;
	add.s64 	%rd78, %rd2, %rd256;
	@%p200 bra 	$L__BB0_219;
	ld.local.u8 	%rs205, [%rd78+-1];
	setp.ne.s16 	%p201, %rs205, 0;
	@%p201 bra 	$L__BB0_579;
	mov.b16 	%rs206, 1;
	st.local.u8 	[%rd78+-1], %rs206;
$L__BB0_219:
	ld.global.u32 	%r80, [%rd6+316];
	setp.eq.s32 	%p202, %r80, 0;
	cvt.s64.s32 	%rd257, %r80;
	add.s64 	%rd79, %rd2, %rd257;
	@%p202 bra 	$L__BB0_222;
	ld.local.u8 	%rs207, [%rd79+-1];
	setp.ne.s16 	%p203, %rs207, 0;
	@%p203 bra 	$L__BB0_579;
	mov.b16 	%rs208, 1;
	st.local.u8 	[%rd79+-1], %rs208;
$L__BB0_222:
	mov.b16 	%rs209, 0;
	st.local.u8 	[%rd2], %rs209;
	st.local.u8 	[%rd2+1], %rs209;
	st.local.u8 	[%rd2+2], %rs209;
	st.local.u8 	[%rd2+3], %rs209;
	st.local.u8 	[%rd2+4], %rs209;
	st.local.u8 	[%rd2+5], %rs209;
	st.local.u8 	[%rd2+6], %rs209;
	st.local.u8 	[%rd2+7], %rs209;
	st.local.u8 	[%rd2+8], %rs209;
	ld.global.u32 	%r81, [%rd6+32];
	setp.eq.s32 	%p204, %r81, 0;
	cvt.s64.s32 	%rd258, %r81;
	add.s64 	%rd80, %rd2, %rd258;
	@%p204 bra 	$L__BB0_225;
	ld.local.u8 	%rs210, [%rd80+-1];
	setp.ne.s16 	%p205, %rs210, 0;
	@%p205 bra 	$L__BB0_579;
	mov.b16 	%rs211, 1;
	st.local.u8 	[%rd80+-1], %rs211;
$L__BB0_225:
	ld.global.u32 	%r82, [%rd6+68];
	setp.eq.s32 	%p206, %r82, 0;
	cvt.s64.s32 	%rd259, %r82;
	add.s64 	%rd81, %rd2, %rd259;
	@%p206 bra 	$L__BB0_228;
	ld.local.u8 	%rs212, [%rd81+-1];
	setp.ne.s16 	%p207, %rs212, 0;
	@%p207 bra 	$L__BB0_579;
	mov.b16 	%rs213, 1;
	st.local.u8 	[%rd81+-1], %rs213;
$L__BB0_228:
	ld.global.u32 	%r83, [%rd6+104];
	setp.eq.s32 	%p208, %r83, 0;
	cvt.s64.s32 	%rd260, %r83;
	add.s64 	%rd82, %rd2, %rd260;
	@%p208 bra 	$L__BB0_231;
	ld.local.u8 	%rs214, [%rd82+-1];
	setp.ne.s16 	%p209, %rs214, 0;
	@%p209 bra 	$L__BB0_579;
	mov.b16 	%rs215, 1;
	st.local.u8 	[%rd82+-1], %rs215;
$L__BB0_231:
	ld.global.u32 	%r84, [%rd6+140];
	setp.eq.s32 	%p210, %r84, 0;
	cvt.s64.s32 	%rd261, %r84;
	add.s64 	%rd83, %rd2, %rd261;
	@%p210 bra 	$L__BB0_234;
	ld.local.u8 	%rs216, [%rd83+-1];
	setp.ne.s16 	%p211, %rs216, 0;
	@%p211 bra 	$L__BB0_579;
	mov.b16 	%rs217, 1;
	st.local.u8 	[%rd83+-1], %rs217;
$L__BB0_234:
	ld.global.u32 	%r85, [%rd6+176];
	setp.eq.s32 	%p212, %r85, 0;
	cvt.s64.s32 	%rd262, %r85;
	add.s64 	%rd84, %rd2, %rd262;
	@%p212 bra 	$L__BB0_237;
	ld.local.u8 	%rs218, [%rd84+-1];
	setp.ne.s16 	%p213, %rs218, 0;
	@%p213 bra 	$L__BB0_579;
	mov.b16 	%rs219, 1;
	st.local.u8 	[%rd84+-1], %rs219;
$L__BB0_237:
	ld.global.u32 	%r86, [%rd6+212];
	setp.eq.s32 	%p214, %r86, 0;
	cvt.s64.s32 	%rd263, %r86;
	add.s64 	%rd85, %rd2, %rd263;
	@%p214 bra 	$L__BB0_240;
	ld.local.u8 	%rs220, [%rd85+-1];
	setp.ne.s16 	%p215, %rs220, 0;
	@%p215 bra 	$L__BB0_579;
	mov.b16 	%rs221, 1;
	st.local.u8 	[%rd85+-1], %rs221;
$L__BB0_240:
	ld.global.u32 	%r87, [%rd6+248];
	setp.eq.s32 	%p216, %r87, 0;
	cvt.s64.s32 	%rd264, %r87;
	add.s64 	%rd86, %rd2, %rd264;
	@%p216 bra 	$L__BB0_243;
	ld.local.u8 	%rs222, [%rd86+-1];
	setp.ne.s16 	%p217, %rs222, 0;
	@%p217 bra 	$L__BB0_579;
	mov.b16 	%rs223, 1;
	st.local.u8 	[%rd86+-1], %rs223;
$L__BB0_243:
	ld.global.u32 	%r88, [%rd6+284];
	setp.eq.s32 	%p218, %r88, 0;
	cvt.s64.s32 	%rd265, %r88;
	add.s64 	%rd87, %rd2, %rd265;
	@%p218 bra 	$L__BB0_246;
	ld.local.u8 	%rs224, [%rd87+-1];
	setp.ne.s16 	%p219, %rs224, 0;
	@%p219 bra 	$L__BB0_579;
	mov.b16 	%rs225, 1;
	st.local.u8 	[%rd87+-1], %rs225;
$L__BB0_246:
	ld.global.u32 	%r89, [%rd6+320];
	setp.eq.s32 	%p220, %r89, 0;
	cvt.s64.s32 	%rd266, %r89;
	add.s64 	%rd88, %rd2, %rd266;
	@%p220 bra 	$L__BB0_249;
	ld.local.u8 	%rs226, [%rd88+-1];
	setp.ne.s16 	%p221, %rs226, 0;
	@%p221 bra 	$L__BB0_579;
	mov.b16 	%rs227, 1;
	st.local.u8 	[%rd88+-1], %rs227;
$L__BB0_249:
	setp.eq.s32 	%p222, %r9, 0;
	mov.b16 	%rs228, 0;
	st.local.u8 	[%rd2], %rs228;
	st.local.u8 	[%rd2+1], %rs228;
	st.local.u8 	[%rd2+2], %rs228;
	st.local.u8 	[%rd2+3], %rs228;
	st.local.u8 	[%rd2+4], %rs228;
	st.local.u8 	[%rd2+5], %rs228;
	st.local.u8 	[%rd2+6], %rs228;
	st.local.u8 	[%rd2+7], %rs228;
	st.local.u8 	[%rd2+8], %rs228;
	@%p222 bra 	$L__BB0_252;
	ld.local.u8 	%rs229, [%rd8+-1];
	setp.ne.s16 	%p223, %rs229, 0;
	@%p223 bra 	$L__BB0_579;
	mov.b16 	%rs230, 1;
	st.local.u8 	[%rd8+-1], %rs230;
$L__BB0_252:
	setp.eq.s32 	%p224, %r18, 0;
	@%p224 bra 	$L__BB0_255;
	ld.local.u8 	%rs231, [%rd17+-1];
	setp.ne.s16 	%p225, %rs231, 0;
	@%p225 bra 	$L__BB0_579;
	mov.b16 	%rs232, 1;
	st.local.u8 	[%rd17+-1], %rs232;
$L__BB0_255:
	setp.eq.s32 	%p226, %r27, 0;
	@%p226 bra 	$L__BB0_258;
	ld.local.u8 	%rs233, [%rd26+-1];
	setp.ne.s16 	%p227, %rs233, 0;
	@%p227 bra 	$L__BB0_579;
	mov.b16 	%rs234, 1;
	st.local.u8 	[%rd26+-1], %rs234;
$L__BB0_258:
	setp.eq.s32 	%p228, %r36, 0;
	@%p228 bra 	$L__BB0_261;
	ld.local.u8 	%rs235, [%rd35+-1];
	setp.ne.s16 	%p229, %rs235, 0;
	@%p229 bra 	$L__BB0_579;
	mov.b16 	%rs236, 1;
	st.local.u8 	[%rd35+-1], %rs236;
$L__BB0_261:
	@%p132 bra 	$L__BB0_264;
	ld.local.u8 	%rs237, [%rd44+-1];
	setp.ne.s16 	%p231, %rs237, 0;
	@%p231 bra 	$L__BB0_579;
	mov.b16 	%rs238, 1;
	st.local.u8 	[%rd44+-1], %rs238;
$L__BB0_264:
	@%p150 bra 	$L__BB0_267;
	ld.local.u8 	%rs239, [%rd53+-1];
	setp.ne.s16 	%p233, %rs239, 0;
	@%p233 bra 	$L__BB0_579;
	mov.b16 	%rs240, 1;
	st.local.u8 	[%rd53+-1], %rs240;
$L__BB0_267:
	@%p168 bra 	$L__BB0_270;
	ld.local.u8 	%rs241, [%rd62+-1];
	setp.ne.s16 	%p235, %rs241, 0;
	@%p235 bra 	$L__BB0_579;
	mov.b16 	%rs242, 1;
	st.local.u8 	[%rd62+-1], %rs242;
$L__BB0_270:
	@%p186 bra 	$L__BB0_273;
	ld.local.u8 	%rs243, [%rd71+-1];
	setp.ne.s16 	%p237, %rs243, 0;
	@%p237 bra 	$L__BB0_579;
	mov.b16 	%rs244, 1;
	st.local.u8 	[%rd71+-1], %rs244;
$L__BB0_273:
	@%p204 bra 	$L__BB0_276;
	ld.local.u8 	%rs245, [%rd80+-1];
	setp.ne.s16 	%p239, %rs245, 0;
	@%p239 bra 	$L__BB0_579;
	mov.b16 	%rs246, 1;
	st.local.u8 	[%rd80+-1], %rs246;
$L__BB0_276:
	setp.eq.s32 	%p240, %r10, 0;
	mov.b16 	%rs247, 0;
	st.local.u8 	[%rd2], %rs247;
	st.local.u8 	[%rd2+1], %rs247;
	st.local.u8 	[%rd2+2], %rs247;
	st.local.u8 	[%rd2+3], %rs247;
	st.local.u8 	[%rd2+4], %rs247;
	st.local.u8 	[%rd2+5], %rs247;
	st.local.u8 	[%rd2+6], %rs247;
	st.local.u8 	[%rd2+7], %rs247;
	st.local.u8 	[%rd2+8], %rs247;
	@%p240 bra 	$L__BB0_279;
	ld.local.u8 	%rs248, [%rd9+-1];
	setp.ne.s16 	%p241, %rs248, 0;
	@%p241 bra 	$L__BB0_579;
	mov.b16 	%rs249, 1;
	st.local.u8 	[%rd9+-1], %rs249;
$L__BB0_279:
	setp.eq.s32 	%p242, %r19, 0;
	@%p242 bra 	$L__BB0_282;
	ld.local.u8 	%rs250, [%rd18+-1];
	setp.ne.s16 	%p243, %rs250, 0;
	@%p243 bra 	$L__BB0_579;
	mov.b16 	%rs251, 1;
	st.local.u8 	[%rd18+-1], %rs251;
$L__BB0_282:
	setp.eq.s32 	%p244, %r28, 0;
	@%p244 bra 	$L__BB0_285;
	ld.local.u8 	%rs252, [%rd27+-1];
	setp.ne.s16 	%p245, %rs252, 0;
	@%p245 bra 	$L__BB0_579;
	mov.b16 	%rs253, 1;
	st.local.u8 	[%rd27+-1], %rs253;
$L__BB0_285:
	setp.eq.s32 	%p246, %r37, 0;
	@%p246 bra 	$L__BB0_288;
	ld.local.u8 	%rs254, [%rd36+-1];
	setp.ne.s16 	%p247, %rs254, 0;
	@%p247 bra 	$L__BB0_579;
	mov.b16 	%rs255, 1;
	st.local.u8 	[%rd36+-1], %rs255;
$L__BB0_288:
	@%p134 bra 	$L__BB0_291;
	ld.local.u8 	%rs256, [%rd45+-1];
	setp.ne.s16 	%p249, %rs256, 0;
	@%p249 bra 	$L__BB0_579;
	mov.b16 	%rs257, 1;
	st.local.u8 	[%rd45+-1], %rs257;
$L__BB0_291:
	setp.eq.s32 	%p250, %r55, 0;
	@%p250 bra 	$L__BB0_294;
	ld.local.u8 	%rs258, [%rd54+-1];
	setp.ne.s16 	%p251, %rs258, 0;
	@%p251 bra 	$L__BB0_579;
	mov.b16 	%rs259, 1;
	st.local.u8 	[%rd54+-1], %rs259;
$L__BB0_294:
	setp.eq.s32 	%p252, %r64, 0;
	@%p252 bra 	$L__BB0_297;
	ld.local.u8 	%rs260, [%rd63+-1];
	setp.ne.s16 	%p253, %rs260, 0;
	@%p253 bra 	$L__BB0_579;
	mov.b16 	%rs261, 1;
	st.local.u8 	[%rd63+-1], %rs261;
$L__BB0_297:
	setp.eq.s32 	%p254, %r73, 0;
	@%p254 bra 	$L__BB0_300;
	ld.local.u8 	%rs262, [%rd72+-1];
	setp.ne.s16 	%p255, %rs262, 0;
	@%p255 bra 	$L__BB0_579;
	mov.b16 	%rs263, 1;
	st.local.u8 	[%rd72+-1], %rs263;
$L__BB0_300:
	setp.eq.s32 	%p256, %r82, 0;
	@%p256 bra 	$L__BB0_303;
	ld.local.u8 	%rs264, [%rd81+-1];
	setp.ne.s16 	%p257, %rs264, 0;
	@%p257 bra 	$L__BB0_579;
	mov.b16 	%rs265, 1;
	st.local.u8 	[%rd81+-1], %rs265;
$L__BB0_303:
	setp.eq.s32 	%p258, %r11, 0;
	mov.b16 	%rs266, 0;
	st.local.u8 	[%rd2], %rs266;
	st.local.u8 	[%rd2+1], %rs266;
	st.local.u8 	[%rd2+2], %rs266;
	st.local.u8 	[%rd2+3], %rs266;
	st.local.u8 	[%rd2+4], %rs266;
	st.local.u8 	[%rd2+5], %rs266;
	st.local.u8 	[%rd2+6], %rs266;
	st.local.u8 	[%rd2+7], %rs266;
	st.local.u8 	[%rd2+8], %rs266;
	@%p258 bra 	$L__BB0_306;
	ld.local.u8 	%rs267, [%rd10+-1];
	setp.ne.s16 	%p259, %rs267, 0;
	@%p259 bra 	$L__BB0_579;
	mov.b16 	%rs268, 1;
	st.local.u8 	[%rd10+-1], %rs268;
$L__BB0_306:
	setp.eq.s32 	%p260, %r20, 0;
	@%p260 bra 	$L__BB0_309;
	ld.local.u8 	%rs269, [%rd19+-1];
	setp.ne.s16 	%p261, %rs269, 0;
	@%p261 bra 	$L__BB0_579;
	mov.b16 	%rs270, 1;
	st.local.u8 	[%rd19+-1], %rs270;
$L__BB0_309:
	setp.eq.s32 	%p262, %r29, 0;
	@%p262 bra 	$L__BB0_312;
	ld.local.u8 	%rs271, [%rd28+-1];
	setp.ne.s16 	%p263, %rs271, 0;
	@%p263 bra 	$L__BB0_579;
	mov.b16 	%rs272, 1;
	st.local.u8 	[%rd28+-1], %rs272;
$L__BB0_312:
	setp.eq.s32 	%p264, %r38, 0;
	@%p264 bra 	$L__BB0_315;
	ld.local.u8 	%rs273, [%rd37+-1];
	setp.ne.s16 	%p265, %rs273, 0;
	@%p265 bra 	$L__BB0_579;
	mov.b16 	%rs274, 1;
	st.local.u8 	[%rd37+-1], %rs274;
$L__BB0_315:
	setp.eq.s32 	%p266, %r47, 0;
	@%p266 bra 	$L__BB0_318;
	ld.local.u8 	%rs275, [%rd46+-1];
	setp.ne.s16 	%p267, %rs275, 0;
	@%p267 bra 	$L__BB0_579;
	mov.b16 	%rs276, 1;
	st.local.u8 	[%rd46+-1], %rs276;
$L__BB0_318:
	setp.eq.s32 	%p268, %r56, 0;
	@%p268 bra 	$L__BB0_321;
	ld.local.u8 	%rs277, [%rd55+-1];
	setp.ne.s16 	%p269, %rs277, 0;
	@%p269 bra 	$L__BB0_579;
	mov.b16 	%rs278, 1;
	st.local.u8 	[%rd55+-1], %rs278;
$L__BB0_321:
	setp.eq.s32 	%p270, %r65, 0;
	@%p270 bra 	$L__BB0_324;
	ld.local.u8 	%rs279, [%rd64+-1];
	setp.ne.s16 	%p271, %rs279, 0;
	@%p271 bra 	$L__BB0_579;
	mov.b16 	%rs280, 1;
	st.local.u8 	[%rd64+-1], %rs280;
$L__BB0_324:
	setp.eq.s32 	%p272, %r74, 0;
	@%p272 bra 	$L__BB0_327;
	ld.local.u8 	%rs281, [%rd73+-1];
	setp.ne.s16 	%p273, %rs281, 0;
	@%p273 bra 	$L__BB0_579;
	mov.b16 	%rs282, 1;
	st.local.u8 	[%rd73+-1], %rs282;
$L__BB0_327:
	setp.eq.s32 	%p274, %r83, 0;
	@%p274 bra 	$L__BB0_330;
	ld.local.u8 	%rs283, [%rd82+-1];
	setp.ne.s16 	%p275, %rs283, 0;
	@%p275 bra 	$L__BB0_579;
	mov.b16 	%rs284, 1;
	st.local.u8 	[%rd82+-1], %rs284;
$L__BB0_330:
	setp.eq.s32 	%p276, %r12, 0;
	mov.b16 	%rs285, 0;
	st.local.u8 	[%rd2], %rs285;
	st.local.u8 	[%rd2+1], %rs285;
	st.local.u8 	[%rd2+2], %rs285;
	st.local.u8 	[%rd2+3], %rs285;
	st.local.u8 	[%rd2+4], %rs285;
	st.local.u8 	[%rd2+5], %rs285;
	st.local.u8 	[%rd2+6], %rs285;
	st.local.u8 	[%rd2+7], %rs285;
	st.local.u8 	[%rd2+8], %rs285;
	@%p276 bra 	$L__BB0_333;
	ld.local.u8 	%rs286, [%rd11+-1];
	setp.ne.s16 	%p277, %rs286, 0;
	@%p277 bra 	$L__BB0_579;
	mov.b16 	%rs287, 1;
	st.local.u8 	[%rd11+-1], %rs287;
$L__BB0_333:
	setp.eq.s32 	%p278, %r21, 0;
	@%p278 bra 	$L__BB0_336;
	ld.local.u8 	%rs288, [%rd20+-1];
	setp.ne.s16 	%p279, %rs288, 0;
	@%p279 bra 	$L__BB0_579;
	mov.b16 	%rs289, 1;
	st.local.u8 	[%rd20+-1], %rs289;
$L__BB0_336:
	setp.eq.s32 	%p280, %r30, 0;
	@%p280 bra 	$L__BB0_339;
	ld.local.u8 	%rs290, [%rd29+-1];
	setp.ne.s16 	%p281, %rs290, 0;
	@%p281 bra 	$L__BB0_579;
	mov.b16 	%rs291, 1;
	st.local.u8 	[%rd29+-1], %rs291;
$L__BB0_339:
	setp.eq.s32 	%p282, %r39, 0;
	@%p282 bra 	$L__BB0_342;
	ld.local.u8 	%rs292, [%rd38+-1];
	setp.ne.s16 	%p283, %rs292, 0;
	@%p283 bra 	$L__BB0_579;
	mov.b16 	%rs293, 1;
	st.local.u8 	[%rd38+-1], %rs293;
$L__BB0_342:
	setp.eq.s32 	%p284, %r48, 0;
	@%p284 bra 	$L__BB0_345;
	ld.local.u8 	%rs294, [%rd47+-1];
	setp.ne.s16 	%p285, %rs294, 0;
	@%p285 bra 	$L__BB0_579;
	mov.b16 	%rs295, 1;
	st.local.u8 	[%rd47+-1], %rs295;
$L__BB0_345:
	setp.eq.s32 	%p286, %r57, 0;
	@%p286 bra 	$L__BB0_348;
	ld.local.u8 	%rs296, [%rd56+-1];
	setp.ne.s16 	%p287, %rs296, 0;
	@%p287 bra 	$L__BB0_579;
	mov.b16 	%rs297, 1;
	st.local.u8 	[%rd56+-1], %rs297;
$L__BB0_348:
	setp.eq.s32 	%p288, %r66, 0;
	@%p288 bra 	$L__BB0_351;
	ld.local.u8 	%rs298, [%rd65+-1];
	setp.ne.s16 	%p289, %rs298, 0;
	@%p289 bra 	$L__BB0_579;
	mov.b16 	%rs299, 1;
	st.local.u8 	[%rd65+-1], %rs299;
$L__BB0_351:
	setp.eq.s32 	%p290, %r75, 0;
	@%p290 bra 	$L__BB0_354;
	ld.local.u8 	%rs300, [%rd74+-1];
	setp.ne.s16 	%p291, %rs300, 0;
	@%p291 bra 	$L__BB0_579;
	mov.b16 	%rs301, 1;
	st.local.u8 	[%rd74+-1], %rs301;
$L__BB0_354:
	setp.eq.s32 	%p292, %r84, 0;
	@%p292 bra 	$L__BB0_357;
	ld.local.u8 	%rs302, [%rd83+-1];
	setp.ne.s16 	%p293, %rs302, 0;
	@%p293 bra 	$L__BB0_579;
	mov.b16 	%rs303, 1;
	st.local.u8 	[%rd83+-1], %rs303;
$L__BB0_357:
	setp.eq.s32 	%p294, %r13, 0;
	mov.b16 	%rs304, 0;
	st.local.u8 	[%rd2], %rs304;
	st.local.u8 	[%rd2+1], %rs304;
	st.local.u8 	[%rd2+2], %rs304;
	st.local.u8 	[%rd2+3], %rs304;
	st.local.u8 	[%rd2+4], %rs304;
	st.local.u8 	[%rd2+5], %rs304;
	st.local.u8 	[%rd2+6], %rs304;
	st.local.u8 	[%rd2+7], %rs304;
	st.local.u8 	[%rd2+8], %rs304;
	@%p294 bra 	$L__BB0_360;
	ld.local.u8 	%rs305, [%rd12+-1];
	setp.ne.s16 	%p295, %rs305, 0;
	@%p295 bra 	$L__BB0_579;
	mov.b16 	%rs306, 1;
	st.local.u8 	[%rd12+-1], %rs306;
$L__BB0_360:
	setp.eq.s32 	%p296, %r22, 0;
	@%p296 bra 	$L__BB0_363;
	ld.local.u8 	%rs307, [%rd21+-1];
	setp.ne.s16 	%p297, %rs307, 0;
	@%p297 bra 	$L__BB0_579;
	mov.b16 	%rs308, 1;
	st.local.u8 	[%rd21+-1], %rs308;
$L__BB0_363:
	setp.eq.s32 	%p298, %r31, 0;
	@%p298 bra 	$L__BB0_366;
	ld.local.u8 	%rs309, [%rd30+-1];
	setp.ne.s16 	%p299, %rs309, 0;
	@%p299 bra 	$L__BB0_579;
	mov.b16 	%rs310, 1;
	st.local.u8 	[%rd30+-1], %rs310;
$L__BB0_366:
	setp.eq.s32 	%p300, %r40, 0;
	@%p300 bra 	$L__BB0_369;
	ld.local.u8 	%rs311, [%rd39+-1];
	setp.ne.s16 	%p301, %rs311, 0;
	@%p301 bra 	$L__BB0_579;
	mov.b16 	%rs312, 1;
	st.local.u8 	[%rd39+-1], %rs312;
$L__BB0_369:
	setp.eq.s32 	%p302, %r49, 0;
	@%p302 bra 	$L__BB0_372;
	ld.local.u8 	%rs313, [%rd48+-1];
	setp.ne.s16 	%p303, %rs313, 0;
	@%p303 bra 	$L__BB0_579;
	mov.b16 	%rs314, 1;
	st.local.u8 	[%rd48+-1], %rs314;
$L__BB0_372:
	setp.eq.s32 	%p304, %r58, 0;
	@%p304 bra 	$L__BB0_375;
	ld.local.u8 	%rs315, [%rd57+-1];
	setp.ne.s16 	%p305, %rs315, 0;
	@%p305 bra 	$L__BB0_579;
	mov.b16 	%rs316, 1;
	st.local.u8 	[%rd57+-1], %rs316;
$L__BB0_375:
	setp.eq.s32 	%p306, %r67, 0;
	@%p306 bra 	$L__BB0_378;
	ld.local.u8 	%rs317, [%rd66+-1];
	setp.ne.s16 	%p307, %rs317, 0;
	@%p307 bra 	$L__BB0_579;
	mov.b16 	%rs318, 1;
	st.local.u8 	[%rd66+-1], %rs318;
$L__BB0_378:
	setp.eq.s32 	%p308, %r76, 0;
	@%p308 bra 	$L__BB0_381;
	ld.local.u8 	%rs319, [%rd75+-1];
	setp.ne.s16 	%p309, %rs319, 0;
	@%p309 bra 	$L__BB0_579;
	mov.b16 	%rs320, 1;
	st.local.u8 	[%rd75+-1], %rs320;
$L__BB0_381:
	setp.eq.s32 	%p310, %r85, 0;
	@%p310 bra 	$L__BB0_384;
	ld.local.u8 	%rs321, [%rd84+-1];
	setp.ne.s16 	%p311, %rs321, 0;
	@%p311 bra 	$L__BB0_579;
	mov.b16 	%rs322, 1;
	st.local.u8 	[%rd84+-1], %rs322;
$L__BB0_384:
	setp.eq.s32 	%p312, %r14, 0;
	mov.b16 	%rs323, 0;
	st.local.u8 	[%rd2], %rs323;
	st.local.u8 	[%rd2+1], %rs323;
	st.local.u8 	[%rd2+2], %rs323;
	st.local.u8 	[%rd2+3], %rs323;
	st.local.u8 	[%rd2+4], %rs323;
	st.local.u8 	[%rd2+5], %rs323;
	st.local.u8 	[%rd2+6], %rs323;
	st.local.u8 	[%rd2+7], %rs323;
	st.local.u8 	[%rd2+8], %rs323;
	@%p312 bra 	$L__BB0_387;
	ld.local.u8 	%rs324, [%rd13+-1];
	setp.ne.s16 	%p313, %rs324, 0;
	@%p313 bra 	$L__BB0_579;
	mov.b16 	%rs325, 1;
	st.local.u8 	[%rd13+-1], %rs325;
$L__BB0_387:
	setp.eq.s32 	%p314, %r23, 0;
	@%p314 bra 	$L__BB0_390;
	ld.local.u8 	%rs326, [%rd22+-1];
	setp.ne.s16 	%p315, %rs326, 0;
	@%p315 bra 	$L__BB0_579;
	mov.b16 	%rs327, 1;
	st.local.u8 	[%rd22+-1], %rs327;
$L__BB0_390:
	setp.eq.s32 	%p316, %r32, 0;
	@%p316 bra 	$L__BB0_393;
	ld.local.u8 	%rs328, [%rd31+-1];
	setp.ne.s16 	%p317, %rs328, 0;
	@%p317 bra 	$L__BB0_579;
	mov.b16 	%rs329, 1;
	st.local.u8 	[%rd31+-1], %rs329;
$L__BB0_393:
	setp.eq.s32 	%p318, %r41, 0;
	@%p318 bra 	$L__BB0_396;
	ld.local.u8 	%rs330, [%rd40+-1];
	setp.ne.s16 	%p319, %rs330, 0;
	@%p319 bra 	$L__BB0_579;
	mov.b16 	%rs331, 1;
	st.local.u8 	[%rd40+-1], %rs331;
$L__BB0_396:
	setp.eq.s32 	%p320, %r50, 0;
	@%p320 bra 	$L__BB0_399;
	ld.local.u8 	%rs332, [%rd49+-1];
	setp.ne.s16 	%p321, %rs332, 0;
	@%p321 bra 	$L__BB0_579;
	mov.b16 	%rs333, 1;
	st.local.u8 	[%rd49+-1], %rs333;
$L__BB0_399:
	setp.eq.s32 	%p322, %r59, 0;
	@%p322 bra 	$L__BB0_402;
	ld.local.u8 	%rs334, [%rd58+-1];
	setp.ne.s16 	%p323, %rs334, 0;
	@%p323 bra 	$L__BB0_579;
	mov.b16 	%rs335, 1;
	st.local.u8 	[%rd58+-1], %rs335;
$L__BB0_402:
	setp.eq.s32 	%p324, %r68, 0;
	@%p324 bra 	$L__BB0_405;
	ld.local.u8 	%rs336, [%rd67+-1];
	setp.ne.s16 	%p325, %rs336, 0;
	@%p325 bra 	$L__BB0_579;
	mov.b16 	%rs337, 1;
	st.local.u8 	[%rd67+-1], %rs337;
$L__BB0_405:
	setp.eq.s32 	%p326, %r77, 0;
	@%p326 bra 	$L__BB0_408;
	ld.local.u8 	%rs338, [%rd76+-1];
	setp.ne.s16 	%p327, %rs338, 0;
	@%p327 bra 	$L__BB0_579;
	mov.b16 	%rs339, 1;
	st.local.u8 	[%rd76+-1], %rs339;
$L__BB0_408:
	setp.eq.s32 	%p328, %r86, 0;
	@%p328 bra 	$L__BB0_411;
	ld.local.u8 	%rs340, [%rd85+-1];
	setp.ne.s16 	%p329, %rs340, 0;
	@%p329 bra 	$L__BB0_579;
	mov.b16 	%rs341, 1;
	st.local.u8 	[%rd85+-1], %rs341;
$L__BB0_411:
	setp.eq.s32 	%p330, %r15, 0;
	mov.b16 	%rs342, 0;
	st.local.u8 	[%rd2], %rs342;
	st.local.u8 	[%rd2+1], %rs342;
	st.local.u8 	[%rd2+2], %rs342;
	st.local.u8 	[%rd2+3], %rs342;
	st.local.u8 	[%rd2+4], %rs342;
	st.local.u8 	[%rd2+5], %rs342;
	st.local.u8 	[%rd2+6], %rs342;
	st.local.u8 	[%rd2+7], %rs342;
	st.local.u8 	[%rd2+8], %rs342;
	@%p330 bra 	$L__BB0_414;
	ld.local.u8 	%rs343, [%rd14+-1];
	setp.ne.s16 	%p331, %rs343, 0;
	@%p331 bra 	$L__BB0_579;
	mov.b16 	%rs344, 1;
	st.local.u8 	[%rd14+-1], %rs344;
$L__BB0_414:
	setp.eq.s32 	%p332, %r24, 0;
	@%p332 bra 	$L__BB0_417;
	ld.local.u8 	%rs345, [%rd23+-1];
	setp.ne.s16 	%p333, %rs345, 0;
	@%p333 bra 	$L__BB0_579;
	mov.b16 	%rs346, 1;
	st.local.u8 	[%rd23+-1], %rs346;
$L__BB0_417:
	setp.eq.s32 	%p334, %r33, 0;
	@%p334 bra 	$L__BB0_420;
	ld.local.u8 	%rs347, [%rd32+-1];
	setp.ne.s16 	%p335, %rs347, 0;
	@%p335 bra 	$L__BB0_579;
	mov.b16 	%rs348, 1;
	st.local.u8 	[%rd32+-1], %rs348;
$L__BB0_420:
	setp.eq.s32 	%p336, %r42, 0;
	@%p336 bra 	$L__BB0_423;
	ld.local.u8 	%rs349, [%rd41+-1];
	setp.ne.s16 	%p337, %rs349, 0;
	@%p337 bra 	$L__BB0_579;
	mov.b16 	%rs350, 1;
	st.local.u8 	[%rd41+-1], %rs350;
$L__BB0_423:
	setp.eq.s32 	%p338, %r51, 0;
	@%p338 bra 	$L__BB0_426;
	ld.local.u8 	%rs351, [%rd50+-1];
	setp.ne.s16 	%p339, %rs351, 0;
	@%p339 bra 	$L__BB0_579;
	mov.b16 	%rs352, 1;
	st.local.u8 	[%rd50+-1], %rs352;
$L__BB0_426:
	setp.eq.s32 	%p340, %r60, 0;
	@%p340 bra 	$L__BB0_429;
	ld.local.u8 	%rs353, [%rd59+-1];
	setp.ne.s16 	%p341, %rs353, 0;
	@%p341 bra 	$L__BB0_579;
	mov.b16 	%rs354, 1;
	st.local.u8 	[%rd59+-1], %rs354;
$L__BB0_429:
	setp.eq.s32 	%p342, %r69, 0;
	@%p342 bra 	$L__BB0_432;
	ld.local.u8 	%rs355, [%rd68+-1];
	setp.ne.s16 	%p343, %rs355, 0;
	@%p343 bra 	$L__BB0_579;
	mov.b16 	%rs356, 1;
	st.local.u8 	[%rd68+-1], %rs356;
$L__BB0_432:
	setp.eq.s32 	%p344, %r78, 0;
	@%p344 bra 	$L__BB0_435;
	ld.local.u8 	%rs357, [%rd77+-1];
	setp.ne.s16 	%p345, %rs357, 0;
	@%p345 bra 	$L__BB0_579;
	mov.b16 	%rs358, 1;
	st.local.u8 	[%rd77+-1], %rs358;
$L__BB0_435:
	setp.eq.s32 	%p346, %r87, 0;
	@%p346 bra 	$L__BB0_438;
	ld.local.u8 	%rs359, [%rd86+-1];
	setp.ne.s16 	%p347, %rs359, 0;
	@%p347 bra 	$L__BB0_579;
	mov.b16 	%rs360, 1;
	st.local.u8 	[%rd86+-1], %rs360;
$L__BB0_438:
	mov.b16 	%rs361, 0;
	st.local.u8 	[%rd2], %rs361;
	st.local.u8 	[%rd2+1], %rs361;
	st.local.u8 	[%rd2+2], %rs361;
	st.local.u8 	[%rd2+3], %rs361;
	st.local.u8 	[%rd2+4], %rs361;
	st.local.u8 	[%rd2+5], %rs361;
	st.local.u8 	[%rd2+6], %rs361;
	st.local.u8 	[%rd2+7], %rs361;
	st.local.u8 	[%rd2+8], %rs361;
	ld.global.u32 	%r90, [%rd6+252];
	setp.eq.s32 	%p348, %r90, 0;
	@%p348 bra 	$L__BB0_441;
	cvt.s64.s32 	%rd267, %r90;
	add.s64 	%rd89, %rd2, %rd267;
	ld.local.u8 	%rs362, [%rd89+-1];
	setp.ne.s16 	%p349, %rs362, 0;
	@%p349 bra 	$L__BB0_579;
	mov.b16 	%rs363, 1;
	st.local.u8 	[%rd89+-1], %rs363;
$L__BB0_441:
	setp.eq.s32 	%p350, %r25, 0;
	@%p350 bra 	$L__BB0_444;
	ld.local.u8 	%rs364, [%rd24+-1];
	setp.ne.s16 	%p351, %rs364, 0;
	@%p351 bra 	$L__BB0_579;
	mov.b16 	%rs365, 1;
	st.local.u8 	[%rd24+-1], %rs365;
$L__BB0_444:
	setp.eq.s32 	%p352, %r34, 0;
	@%p352 bra 	$L__BB0_447;
	ld.local.u8 	%rs366, [%rd33+-1];
	setp.ne.s16 	%p353, %rs366, 0;
	@%p353 bra 	$L__BB0_579;
	mov.b16 	%rs367, 1;
	st.local.u8 	[%rd33+-1], %rs367;
$L__BB0_447:
	setp.eq.s32 	%p354, %r43, 0;
	@%p354 bra 	$L__BB0_450;
	ld.local.u8 	%rs368, [%rd42+-1];
	setp.ne.s16 	%p355, %rs368, 0;
	@%p355 bra 	$L__BB0_579;
	mov.b16 	%rs369, 1;
	st.local.u8 	[%rd42+-1], %rs369;
$L__BB0_450:
	setp.eq.s32 	%p356, %r52, 0;
	@%p356 bra 	$L__BB0_453;
	ld.local.u8 	%rs370, [%rd51+-1];
	setp.ne.s16 	%p357, %rs370, 0;
	@%p357 bra 	$L__BB0_579;
	mov.b16 	%rs371, 1;
	st.local.u8 	[%rd51+-1], %rs371;
$L__BB0_453:
	setp.eq.s32 	%p358, %r61, 0;
	@%p358 bra 	$L__BB0_456;
	ld.local.u8 	%rs372, [%rd60+-1];
	setp.ne.s16 	%p359, %rs372, 0;
	@%p359 bra 	$L__BB0_579;
	mov.b16 	%rs373, 1;
	st.local.u8 	[%rd60+-1], %rs373;
$L__BB0_456:
	setp.eq.s32 	%p360, %r70, 0;
	@%p360 bra 	$L__BB0_459;
	ld.local.u8 	%rs374, [%rd69+-1];
	setp.ne.s16 	%p361, %rs374, 0;
	@%p361 bra 	$L__BB0_579;
	mov.b16 	%rs375, 1;
	st.local.u8 	[%rd69+-1], %rs375;
$L__BB0_459:
	setp.eq.s32 	%p362, %r79, 0;
	@%p362 bra 	$L__BB0_462;
	ld.local.u8 	%rs376, [%rd78+-1];
	setp.ne.s16 	%p363, %rs376, 0;
	@%p363 bra 	$L__BB0_579;
	mov.b16 	%rs377, 1;
	st.local.u8 	[%rd78+-1], %rs377;
$L__BB0_462:
	setp.eq.s32 	%p364, %r88, 0;
	@%p364 bra 	$L__BB0_465;
	ld.local.u8 	%rs378, [%rd87+-1];
	setp.ne.s16 	%p365, %rs378, 0;
	@%p365 bra 	$L__BB0_579;
	mov.b16 	%rs379, 1;
	st.local.u8 	[%rd87+-1], %rs379;
$L__BB0_465:
	mov.b16 	%rs380, 0;
	st.local.u8 	[%rd2], %rs380;
	st.local.u8 	[%rd2+1], %rs380;
	st.local.u8 	[%rd2+2], %rs380;
	st.local.u8 	[%rd2+3], %rs380;
	st.local.u8 	[%rd2+4], %rs380;
	st.local.u8 	[%rd2+5], %rs380;
	st.local.u8 	[%rd2+6], %rs380;
	st.local.u8 	[%rd2+7], %rs380;
	st.local.u8 	[%rd2+8], %rs380;
	ld.global.u32 	%r91, [%rd6+288];
	setp.eq.s32 	%p366, %r91, 0;
	@%p366 bra 	$L__BB0_468;
	cvt.s64.s32 	%rd268, %r91;
	add.s64 	%rd90, %rd2, %rd268;
	ld.local.u8 	%rs381, [%rd90+-1];
	setp.ne.s16 	%p367, %rs381, 0;
	@%p367 bra 	$L__BB0_579;
	mov.b16 	%rs382, 1;
	st.local.u8 	[%rd90+-1], %rs382;
$L__BB0_468:
	ld.global.u32 	%r92, [%rd6+292];
	setp.eq.s32 	%p368, %r92, 0;
	@%p368 bra 	$L__BB0_471;
	cvt.s64.s32 	%rd269, %r92;
	add.s64 	%rd91, %rd2, %rd269;
	ld.local.u8 	%rs383, [%rd91+-1];
	setp.ne.s16 	%p369, %rs383, 0;
	@%p369 bra 	$L__BB0_579;
	mov.b16 	%rs384, 1;
	st.local.u8 	[%rd91+-1], %rs384;
$L__BB0_471:
	setp.eq.s32 	%p370, %r35, 0;
	@%p370 bra 	$L__BB0_474;
	ld.local.u8 	%rs385, [%rd34+-1];
	setp.ne.s16 	%p371, %rs385, 0;
	@%p371 bra 	$L__BB0_579;
	mov.b16 	%rs386, 1;
	st.local.u8 	[%rd34+-1], %rs386;
$L__BB0_474:
	setp.eq.s32 	%p372, %r44, 0;
	@%p372 bra 	$L__BB0_477;
	ld.local.u8 	%rs387, [%rd43+-1];
	setp.ne.s16 	%p373, %rs387, 0;
	@%p373 bra 	$L__BB0_579;
	mov.b16 	%rs388, 1;
	st.local.u8 	[%rd43+-1], %rs388;
$L__BB0_477:
	setp.eq.s32 	%p374, %r53, 0;
	@%p374 bra 	$L__BB0_480;
	ld.local.u8 	%rs389, [%rd52+-1];
	setp.ne.s16 	%p375, %rs389, 0;
	@%p375 bra 	$L__BB0_579;
	mov.b16 	%rs390, 1;
	st.local.u8 	[%rd52+-1], %rs390;
$L__BB0_480:
	setp.eq.s32 	%p376, %r62, 0;
	@%p376 bra 	$L__BB0_483;
	ld.local.u8 	%rs391, [%rd61+-1];
	setp.ne.s16 	%p377, %rs391, 0;
	@%p377 bra 	$L__BB0_579;
	mov.b16 	%rs392, 1;
	st.local.u8 	[%rd61+-1], %rs392;
$L__BB0_483:
	setp.eq.s32 	%p378, %r71, 0;
	@%p378 bra 	$L__BB0_486;
	ld.local.u8 	%rs393, [%rd70+-1];
	setp.ne.s16 	%p379, %rs393, 0;
	@%p379 bra 	$L__BB0_579;
	mov.b16 	%rs394, 1;
	st.local.u8 	[%rd70+-1], %rs394;
$L__BB0_486:
	setp.eq.s32 	%p380, %r80, 0;
	@%p380 bra 	$L__BB0_489;
	ld.local.u8 	%rs395, [%rd79+-1];
	setp.ne.s16 	%p381, %rs395, 0;
	@%p381 bra 	$L__BB0_579;
	mov.b16 	%rs396, 1;
	st.local.u8 	[%rd79+-1], %rs396;
$L__BB0_489:
	setp.eq.s32 	%p382, %r89, 0;
	@%p382 bra 	$L__BB0_492;
	ld.local.u8 	%rs397, [%rd88+-1];
	setp.ne.s16 	%p383, %rs397, 0;
	@%p383 bra 	$L__BB0_579;
	mov.b16 	%rs398, 1;
	st.local.u8 	[%rd88+-1], %rs398;
$L__BB0_492:
	mov.b16 	%rs399, 0;
	st.local.u8 	[%rd2], %rs399;
	st.local.u8 	[%rd2+1], %rs399;
	st.local.u8 	[%rd2+2], %rs399;
	st.local.u8 	[%rd2+3], %rs399;
	st.local.u8 	[%rd2+4], %rs399;
	st.local.u8 	[%rd2+5], %rs399;
	st.local.u8 	[%rd2+6], %rs399;
	st.local.u8 	[%rd2+7], %rs399;
	st.local.u8 	[%rd2+8], %rs399;
	mov.u64 	%rd276, %rd6;
$L__BB0_493:
	ld.global.u32 	%r93, [%rd276];
	setp.eq.s32 	%p384, %r93, 0;
	@%p384 bra 	$L__BB0_496;
	cvt.s64.s32 	%rd270, %r93;
	add.s64 	%rd93, %rd2, %rd270;
	ld.local.u8 	%rs400, [%rd93+-1];
	setp.ne.s16 	%p385, %rs400, 0;
	@%p385 bra 	$L__BB0_579;
	mov.b16 	%rs401, 1;
	st.local.u8 	[%rd93+-1], %rs401;
$L__BB0_496:
	add.s64 	%rd276, %rd276, 4;
	bra.uni 	$L__BB0_493;
$L__BB0_497:
	mul.wide.u32 	%rd145, %r140, 4;
	add.s64 	%rd146, %rd6, %rd145;
	ld.global.u32 	%r146, [%rd146];
	add.s32 	%r147, %r146, -10;
	setp.lt.u32 	%p5, %r147, -9;
	@%p5 bra 	$L__BB0_579;
	mov.b16 	%rs1, 0;
	st.local.u8 	[%rd3], %rs1;
	st.local.u8 	[%rd3+1], %rs1;
	st.local.u8 	[%rd3+2], %rs1;
	st.local.u8 	[%rd3+3], %rs1;
	st.local.u8 	[%rd3+4], %rs1;
	st.local.u8 	[%rd3+5], %rs1;
	st.local.u8 	[%rd3+6], %rs1;
	st.local.u8 	[%rd3+7], %rs1;
	st.local.u8 	[%rd3+8], %rs1;
	mul.hi.u32 	%r148, %r140, 954437177;
	shr.u32 	%r149, %r148, 1;
	mul.lo.s32 	%r150, %r149, 9;
	mul.wide.u32 	%rd147, %r150, 4;
	add.s64 	%rd95, %rd6, %rd147;
	ld.global.u32 	%r94, [%rd95];
	setp.eq.s32 	%p6, %r94, 0;
	@%p6 bra 	$L__BB0_501;
	cvt.s64.s32 	%rd148, %r94;
	add.s64 	%rd96, %rd3, %rd148;
	ld.local.u8 	%rs2, [%rd96+-1];
	setp.ne.s16 	%p7, %rs2, 0;
	@%p7 bra 	$L__BB0_579;
	mov.b16 	%rs3, 1;
	st.local.u8 	[%rd96+-1], %rs3;
$L__BB0_501:
	ld.global.u32 	%r95, [%rd95+4];
	setp.eq.s32 	%p8, %r95, 0;
	@%p8 bra 	$L__BB0_504;
	cvt.s64.s32 	%rd149, %r95;
	add.s64 	%rd97, %rd3, %rd149;
	ld.local.u8 	%rs4, [%rd97+-1];
	setp.ne.s16 	%p9, %rs4, 0;
	@%p9 bra 	$L__BB0_579;
	mov.b16 	%rs5, 1;
	st.local.u8 	[%rd97+-1], %rs5;
$L__BB0_504:
	ld.global.u32 	%r96, [%rd95+8];
	setp.eq.s32 	%p10, %r96, 0;
	@%p10 bra 	$L__BB0_507;
	cvt.s64.s32 	%rd150, %r96;
	add.s64 	%rd98, %rd3, %rd150;
	ld.local.u8 	%rs6, [%rd98+-1];
	setp.ne.s16 	%p11, %rs6, 0;
	@%p11 bra 	$L__BB0_579;
	mov.b16 	%rs7, 1;
	st.local.u8 	[%rd98+-1], %rs7;
$L__BB0_507:
	ld.global.u32 	%r97, [%rd95+12];
	setp.eq.s32 	%p12, %r97, 0;
	@%p12 bra 	$L__BB0_510;
	cvt.s64.s32 	%rd151, %r97;
	add.s64 	%rd99, %rd3, %rd151;
	ld.local.u8 	%rs8, [%rd99+-1];
	setp.ne.s16 	%p13, %rs8, 0;
	@%p13 bra 	$L__BB0_579;
	mov.b16 	%rs9, 1;
	st.local.u8 	[%rd99+-1], %rs9;
$L__BB0_510:
	ld.global.u32 	%r98, [%rd95+16];
	setp.eq.s32 	%p14, %r98, 0;
	@%p14 bra 	$L__BB0_513;
	cvt.s64.s32 	%rd152, %r98;
	add.s64 	%rd100, %rd3, %rd152;
	ld.local.u8 	%rs10, [%rd100+-1];
	setp.ne.s16 	%p15, %rs10, 0;
	@%p15 bra 	$L__BB0_579;
	mov.b16 	%rs11, 1;
	st.local.u8 	[%rd100+-1], %rs11;
$L__BB0_513:
	ld.global.u32 	%r99, [%rd95+20];
	setp.eq.s32 	%p16, %r99, 0;
	@%p16 bra 	$L__BB0_516;
	cvt.s64.s32 	%rd153, %r99;
	add.s64 	%rd101, %rd3, %rd153;
	ld.local.u8 	%rs12, [%rd101+-1];
	setp.ne.s16 	%p17, %rs12, 0;
	@%p17 bra 	$L__BB0_579;
	mov.b16 	%rs13, 1;
	st.local.u8 	[%rd101+-1], %rs13;
$L__BB0_516:
	ld.global.u32 	%r100, [%rd95+24];
	setp.eq.s32 	%p18, %r100, 0;
	@%p18 bra 	$L__BB0_519;
	cvt.s64.s32 	%rd154, %r100;
	add.s64 	%rd102, %rd3, %rd154;
	ld.local.u8 	%rs14, [%rd102+-1];
	setp.ne.s16 	%p19, %rs14, 0;
	@%p19 bra 	$L__BB0_579;
	mov.b16 	%rs15, 1;
	st.local.u8 	[%rd102+-1], %rs15;
$L__BB0_519:
	ld.global.u32 	%r101, [%rd95+28];
	setp.eq.s32 	%p20, %r101, 0;
	@%p20 bra 	$L__BB0_522;
	cvt.s64.s32 	%rd155, %r101;
	add.s64 	%rd103, %rd3, %rd155;
	ld.local.u8 	%rs16, [%rd103+-1];
	setp.ne.s16 	%p21, %rs16, 0;
	@%p21 bra 	$L__BB0_579;
	mov.b16 	%rs17, 1;
	st.local.u8 	[%rd103+-1], %rs17;
$L__BB0_522:
	ld.global.u32 	%r102, [%rd95+32];
	setp.eq.s32 	%p22, %r102, 0;
	@%p22 bra 	$L__BB0_525;
	cvt.s64.s32 	%rd156, %r102;
	add.s64 	%rd104, %rd3, %rd156;
	ld.local.u8 	%rs18, [%rd104+-1];
	setp.ne.s16 	%p23, %rs18, 0;
	@%p23 bra 	$L__BB0_579;
	mov.b16 	%rs19, 1;
	st.local.u8 	[%rd104+-1], %rs19;
$L__BB0_525:
	mov.b16 	%rs20, 0;
	st.local.u8 	[%rd3], %rs20;
	st.local.u8 	[%rd3+1], %rs20;
	st.local.u8 	[%rd3+2], %rs20;
	st.local.u8 	[%rd3+3], %rs20;
	st.local.u8 	[%rd3+4], %rs20;
	st.local.u8 	[%rd3+5], %rs20;
	st.local.u8 	[%rd3+6], %rs20;
	st.local.u8 	[%rd3+7], %rs20;
	st.local.u8 	[%rd3+8], %rs20;
	mul.wide.u32 	%rd157, %r8, 4;
	add.s64 	%rd105, %rd6, %rd157;
	ld.global.u32 	%r103, [%rd105];
	setp.eq.s32 	%p24, %r103, 0;
	@%p24 bra 	$L__BB0_528;
	cvt.s64.s32 	%rd158, %r103;
	add.s64 	%rd106, %rd3, %rd158;
	ld.local.u8 	%rs21, [%rd106+-1];
	setp.ne.s16 	%p25, %rs21, 0;
	@%p25 bra 	$L__BB0_579;
	mov.b16 	%rs22, 1;
	st.local.u8 	[%rd106+-1], %rs22;
$L__BB0_528:
	ld.global.u32 	%r104, [%rd105+36];
	setp.eq.s32 	%p26, %r104, 0;
	@%p26 bra 	$L__BB0_531;
	cvt.s64.s32 	%rd159, %r104;
	add.s64 	%rd107, %rd3, %rd159;
	ld.local.u8 	%rs23, [%rd107+-1];
	setp.ne.s16 	%p27, %rs23, 0;
	@%p27 bra 	$L__BB0_579;
	mov.b16 	%rs24, 1;
	st.local.u8 	[%rd107+-1], %rs24;
$L__BB0_531:
	ld.global.u32 	%r105, [%rd105+72];
	setp.eq.s32 	%p28, %r105, 0;
	@%p28 bra 	$L__BB0_534;
	cvt.s64.s32 	%rd160, %r105;
	add.s64 	%rd108, %rd3, %rd160;
	ld.local.u8 	%rs25, [%rd108+-1];
	setp.ne.s16 	%p29, %rs25, 0;
	@%p29 bra 	$L__BB0_579;
	mov.b16 	%rs26, 1;
	st.local.u8 	[%rd108+-1], %rs26;
$L__BB0_534:
	ld.global.u32 	%r106, [%rd105+108];
	setp.eq.s32 	%p30, %r106, 0;
	@%p30 bra 	$L__BB0_537;
	cvt.s64.s32 	%rd161, %r106;
	add.s64 	%rd109, %rd3, %rd161;
	ld.local.u8 	%rs27, [%rd109+-1];
	setp.ne.s16 	%p31, %rs27, 0;
	@%p31 bra 	$L__BB0_579;
	mov.b16 	%rs28, 1;
	st.local.u8 	[%rd109+-1], %rs28;
$L__BB0_537:
	ld.global.u32 	%r107, [%rd105+144];
	setp.eq.s32 	%p32, %r107, 0;
	@%p32 bra 	$L__BB0_540;
	cvt.s64.s32 	%rd162, %r107;
	add.s64 	%rd110, %rd3, %rd162;
	ld.local.u8 	%rs29, [%rd110+-1];
	setp.ne.s16 	%p33, %rs29, 0;
	@%p33 bra 	$L__BB0_579;
	mov.b16 	%rs30, 1;
	st.local.u8 	[%rd110+-1], %rs30;
$L__BB0_540:
	ld.global.u32 	%r108, [%rd105+180];
	setp.eq.s32 	%p34, %r108, 0;
	@%p34 bra 	$L__BB0_543;
	cvt.s64.s32 	%rd163, %r108;
	add.s64 	%rd111, %rd3, %rd163;
	ld.local.u8 	%rs31, [%rd111+-1];
	setp.ne.s16 	%p35, %rs31, 0;
	@%p35 bra 	$L__BB0_579;
	mov.b16 	%rs32, 1;
	st.local.u8 	[%rd111+-1], %rs32;
$L__BB0_543:
	ld.global.u32 	%r109, [%rd105+216];
	setp.eq.s32 	%p36, %r109, 0;
	@%p36 bra 	$L__BB0_546;
	cvt.s64.s32 	%rd164, %r109;
	add.s64 	%rd112, %rd3, %rd164;
	ld.local.u8 	%rs33, [%rd112+-1];
	setp.ne.s16 	%p37, %rs33, 0;
	@%p37 bra 	$L__BB0_579;
	mov.b16 	%rs34, 1;
	st.local.u8 	[%rd112+-1], %rs34;
$L__BB0_546:
	ld.global.u32 	%r110, [%rd105+252];
	setp.eq.s32 	%p38, %r110, 0;
	@%p38 bra 	$L__BB0_549;
	cvt.s64.s32 	%rd165, %r110;
	add.s64 	%rd113, %rd3, %rd165;
	ld.local.u8 	%rs35, [%rd113+-1];
	setp.ne.s16 	%p39, %rs35, 0;
	@%p39 bra 	$L__BB0_579;
	mov.b16 	%rs36, 1;
	st.local.u8 	[%rd113+-1], %rs36;
$L__BB0_549:
	ld.global.u32 	%r111, [%rd105+288];
	setp.eq.s32 	%p40, %r111, 0;
	@%p40 bra 	$L__BB0_552;
	cvt.s64.s32 	%rd166, %r111;
	add.s64 	%rd114, %rd3, %rd166;
	ld.local.u8 	%rs37, [%rd114+-1];
	setp.ne.s16 	%p41, %rs37, 0;
	@%p41 bra 	$L__BB0_579;
	mov.b16 	%rs38, 1;
	st.local.u8 	[%rd114+-1], %rs38;
$L__BB0_552:
	mov.b16 	%rs39, 0;
	st.local.u8 	[%rd3], %rs39;
	st.local.u8 	[%rd3+1], %rs39;
	st.local.u8 	[%rd3+2], %rs39;
	st.local.u8 	[%rd3+3], %rs39;
	st.local.u8 	[%rd3+4], %rs39;
	st.local.u8 	[%rd3+5], %rs39;
	st.local.u8 	[%rd3+6], %rs39;
	st.local.u8 	[%rd3+7], %rs39;
	st.local.u8 	[%rd3+8], %rs39;
	mul.hi.u32 	%r151, %r8, -1431655765;
	shr.u32 	%r152, %r151, 1;
	mul.hi.u32 	%r153, %r140, 795364315;
	sub.s32 	%r154, %r140, %r153;
	shr.u32 	%r155, %r154, 1;
	add.s32 	%r156, %r155, %r153;
	shr.u32 	%r157, %r156, 4;
	mul.lo.s32 	%r158, %r157, 27;
	mad.lo.s32 	%r112, %r152, 3, %r158;
	mul.wide.u32 	%rd167, %r112, 4;
	add.s64 	%rd115, %rd6, %rd167;
	ld.global.u32 	%r113, [%rd115];
	setp.eq.s32 	%p42, %r113, 0;
	@%p42 bra 	$L__BB0_555;
	cvt.s64.s32 	%rd168, %r113;
	add.s64 	%rd116, %rd3, %rd168;
	ld.local.u8 	%rs40, [%rd116+-1];
	setp.ne.s16 	%p43, %rs40, 0;
	@%p43 bra 	$L__BB0_579;
	mov.b16 	%rs41, 1;
	st.local.u8 	[%rd116+-1], %rs41;
$L__BB0_555:
	add.s32 	%r159, %r112, 1;
	mul.wide.u32 	%rd169, %r159, 4;
	add.s64 	%rd170, %rd6, %rd169;
	ld.global.u32 	%r114, [%rd170];
	setp.eq.s32 	%p44, %r114, 0;
	@%p44 bra 	$L__BB0_558;
	cvt.s64.s32 	%rd171, %r114;
	add.s64 	%rd117, %rd3, %rd171;
	ld.local.u8 	%rs42, [%rd117+-1];
	setp.ne.s16 	%p45, %rs42, 0;
	@%p45 bra 	$L__BB0_579;
	mov.b16 	%rs43, 1;
	st.local.u8 	[%rd117+-1], %rs43;
$L__BB0_558:
	add.s32 	%r160, %r112, 2;
	mul.wide.u32 	%rd172, %r160, 4;
	add.s64 	%rd173, %rd6, %rd172;
	ld.global.u32 	%r115, [%rd173];
	setp.eq.s32 	%p46, %r115, 0;
	@%p46 bra 	$L__BB0_561;
	cvt.s64.s32 	%rd174, %r115;
	add.s64 	%rd118, %rd3, %rd174;
	ld.local.u8 	%rs44, [%rd118+-1];
	setp.ne.s16 	%p47, %rs44, 0;
	@%p47 bra 	$L__BB0_579;
	mov.b16 	%rs45, 1;
	st.local.u8 	[%rd118+-1], %rs45;
$L__BB0_561:
	ld.global.u32 	%r116, [%rd115+36];
	setp.eq.s32 	%p48, %r116, 0;
	@%p48 bra 	$L__BB0_564;
	cvt.s64.s32 	%rd175, %r116;
	add.s64 	%rd119, %rd3, %rd175;
	ld.local.u8 	%rs46, [%rd119+-1];
	setp.ne.s16 	%p49, %rs46, 0;
	@%p49 bra 	$L__BB0_579;
	mov.b16 	%rs47, 1;
	st.local.u8 	[%rd119+-1], %rs47;
$L__BB0_564:
	add.s32 	%r161, %r112, 10;
	mul.wide.u32 	%rd176, %r161, 4;
	add.s64 	%rd177, %rd6, %rd176;
	ld.global.u32 	%r117, [%rd177];
	setp.eq.s32 	%p50, %r117, 0;
	@%p50 bra 	$L__BB0_567;
	cvt.s64.s32 	%rd178, %r117;
	add.s64 	%rd120, %rd3, %rd178;
	ld.local.u8 	%rs48, [%rd120+-1];
	setp.ne.s16 	%p51, %rs48, 0;
	@%p51 bra 	$L__BB0_579;
	mov.b16 	%rs49, 1;
	st.local.u8 	[%rd120+-1], %rs49;
$L__BB0_567:
	add.s32 	%r162, %r112, 11;
	mul.wide.u32 	%rd179, %r162, 4;
	add.s64 	%rd180, %rd6, %rd179;
	ld.global.u32 	%r118, [%rd180];
	setp.eq.s32 	%p52, %r118, 0;
	@%p52 bra 	$L__BB0_570;
	cvt.s64.s32 	%rd181, %r118;
	add.s64 	%rd121, %rd3, %rd181;
	ld.local.u8 	%rs50, [%rd121+-1];
	setp.ne.s16 	%p53, %rs50, 0;
	@%p53 bra 	$L__BB0_579;
	mov.b16 	%rs51, 1;
	st.local.u8 	[%rd121+-1], %rs51;
$L__BB0_570:
	ld.global.u32 	%r119, [%rd115+72];
	setp.eq.s32 	%p54, %r119, 0;
	@%p54 bra 	$L__BB0_573;
	cvt.s64.s32 	%rd182, %r119;
	add.s64 	%rd122, %rd3, %rd182;
	ld.local.u8 	%rs52, [%rd122+-1];
	setp.ne.s16 	%p55, %rs52, 0;
	@%p55 bra 	$L__BB0_579;
	mov.b16 	%rs53, 1;
	st.local.u8 	[%rd122+-1], %rs53;
$L__BB0_573:
	ld.global.u32 	%r120, [%rd115+76];
	setp.eq.s32 	%p56, %r120, 0;
	@%p56 bra 	$L__BB0_576;
	cvt.s64.s32 	%rd183, %r120;
	add.s64 	%rd123, %rd3, %rd183;
	ld.local.u8 	%rs54, [%rd123+-1];
	setp.ne.s16 	%p57, %rs54, 0;
	@%p57 bra 	$L__BB0_579;
	mov.b16 	%rs55, 1;
	st.local.u8 	[%rd123+-1], %rs55;
$L__BB0_576:
	ld.global.u32 	%r121, [%rd115+80];
	setp.eq.s32 	%p58, %r121, 0;
	@%p58 bra 	$L__BB0_578;
	cvt.s64.s32 	%rd184, %r121;
	add.s64 	%rd185, %rd3, %rd184;
	ld.local.u8 	%rs56, [%rd185+-1];
	setp.ne.s16 	%p59, %rs56, 0;
	@%p59 bra 	$L__BB0_579;
$L__BB0_578:
	add.s32 	%r174, %r174, 1;
	bra.uni 	$L__BB0_581;
$L__BB0_579:
	ld.global.u32 	%r163, [%rd7];
	mul.wide.s32 	%rd271, %r163, 4;
	add.s64 	%rd124, %rd6, %rd271;
	ld.global.u32 	%r164, [%rd124];
	setp.lt.s32 	%p386, %r164, 9;
	@%p386 bra 	$L__BB0_581;
	mov.b32 	%r165, 0;
	st.global.u32 	[%rd124], %r165;
	add.s32 	%r174, %r174, -1;
$L__BB0_581:
	setp.lt.u32 	%p387, %r174, %r5;
	@%p387 bra 	$L__BB0_5;
$L__BB0_582:
	setp.ne.s32 	%p388, %r174, %r5;
	@%p388 bra 	$L__BB0_586;
	mov.b32 	%r167, 1;
	st.global.u32 	[%rd1], %r167;
	mov.b32 	%r176, 0;
$L__BB0_584:
	mul.wide.u32 	%rd272, %r176, 4;
	add.s64 	%rd125, %rd6, %rd272;
	ld.global.u32 	%r168, [%rd125];
	add.s64 	%rd126, %rd4, %rd272;
	st.global.u32 	[%rd126], %r168;
	setp.eq.s32 	%p389, %r176, 80;
	@%p389 bra 	$L__BB0_586;
	ld.global.u32 	%r169, [%rd125+4];
	st.global.u32 	[%rd126+4], %r169;
	ld.global.u32 	%r170, [%rd125+8];
	st.global.u32 	[%rd126+8], %r170;
	ld.global.u32 	%r171, [%rd125+12];
	st.global.u32 	[%rd126+12], %r171;
	add.s32 	%r176, %r176, 4;
	bra.uni 	$L__BB0_584;
$L__BB0_586:
	add.s32 	%r172, %r172, %r3;
	setp.lt.s32 	%p390, %r172, %r129;
	@%p390 bra 	$L__BB0_2;
$L__BB0_587:
	ret;

}
	// .globl	_Z10kernel_bfsPiS_iS_S_S_
.visible .entry _Z10kernel_bfsPiS_iS_S_S_(
	.param .u64 .ptr .align 1 _Z10kernel_bfsPiS_iS_S_S__param_0,
	.param .u64 .ptr .align 1 _Z10kernel_bfsPiS_iS_S_S__param_1,
	.param .u32 _Z10kernel_bfsPiS_iS_S_S__param_2,
	.param .u64 .ptr .align 1 _Z10kernel_bfsPiS_iS_S_S__param_3,
	.param .u64 .ptr .align 1 _Z10kernel_bfsPiS_iS_S_S__param_4,
	.param .u64 .ptr .align 1 _Z10kernel_bfsPiS_iS_S_S__param_5
)
{
	.reg .pred 	%p<136>;
	.reg .b16 	%rs<8>;
	.reg .b32 	%r<286>;
	.reg .b64 	%rd<51>;

	ld.param.u64 	%rd13, [_Z10kernel_bfsPiS_iS_S_S__param_0];
	ld.param.u64 	%rd14, [_Z10kernel_bfsPiS_iS_S_S__param_1];
	ld.param.u32 	%r80, [_Z10kernel_bfsPiS_iS_S_S__param_2];
	ld.param.u64 	%rd11, [_Z10kernel_bfsPiS_iS_S_S__param_3];
	ld.param.u64 	%rd15, [_Z10kernel_bfsPiS_iS_S_S__param_4];
	ld.param.u64 	%rd12, [_Z10kernel_bfsPiS_iS_S_S__param_5];
	cvta.to.global.u64 	%rd1, %rd15;
	cvta.to.global.u64 	%rd2, %rd14;
	cvta.to.global.u64 	%rd3, %rd13;
	mov.u32 	%r81, %ctaid.x;
	mov.u32 	%r82, %ntid.x;
	mov.u32 	%r83, %tid.x;
	mad.lo.s32 	%r256, %r81, %r82, %r83;
	setp.ge.s32 	%p4, %r256, %r80;
	@%p4 bra 	$L__BB1_48;
	cvta.to.global.u64 	%rd4, %rd11;
	cvta.to.global.u64 	%rd5, %rd12;
$L__BB1_2:
	mul.lo.s32 	%r3, %r256, 81;
	add.s32 	%r252, %r3, 80;
	mov.u32 	%r257, %r3;
$L__BB1_3:
	mul.wide.s32 	%rd16, %r257, 4;
	add.s64 	%rd17, %rd3, %rd16;
	ld.global.u32 	%r5, [%rd17];
	setp.ne.s32 	%p5, %r5, 0;
	@%p5 bra 	$L__BB1_46;
	mad.lo.s32 	%r6, %r256, -81, %r257;
	mul.hi.s32 	%r85, %r6, 954437177;
	shr.u32 	%r86, %r85, 31;
	shr.s32 	%r87, %r85, 1;
	add.s32 	%r7, %r87, %r86;
	mul.lo.s32 	%r88, %r7, 9;
	sub.s32 	%r8, %r6, %r88;
	add.s32 	%r89, %r88, %r3;
	add.s32 	%r90, %r8, %r3;
	mul.hi.s32 	%r91, %r6, 1272582903;
	shr.u32 	%r92, %r91, 31;
	shr.s32 	%r93, %r91, 3;
	add.s32 	%r94, %r93, %r92;
	mul.lo.s32 	%r9, %r94, 3;
	cvt.u16.u32 	%rs1, %r8;
	mul.lo.s16 	%rs2, %rs1, 86;
	shr.u16 	%rs3, %rs2, 15;
	shr.u16 	%rs4, %rs2, 8;
	add.s16 	%rs5, %rs4, %rs3;
	mul.lo.s16 	%rs6, %rs5, 3;
	sub.s16 	%rs7, %rs1, %rs6;
	cvt.u32.u16 	%r95, %rs7;
	cvt.s32.s8 	%r96, %r95;
	sub.s32 	%r10, %r8, %r96;
	max.s32 	%r11, %r9, 2;
	sub.s32 	%r97, %r96, %r8;
	add.s32 	%r98, %r97, 3;
	add.s32 	%r12, %r97, 2;
	and.b32  	%r13, %r98, 15;
	add.s32 	%r14, %r13, -1;
	and.b32  	%r15, %r98, 7;
	add.s32 	%r16, %r15, -1;
	mul.wide.s32 	%rd18, %r89, 4;
	add.s64 	%rd6, %rd3, %rd18;
	mul.wide.s32 	%rd19, %r90, 4;
	add.s64 	%rd7, %rd3, %rd19;
	and.b32  	%r17, %r98, 3;
	and.b32  	%r99, %r98, -16;
	neg.s32 	%r18, %r99;
	sub.s32 	%r19, %r90, %r96;
	mov.b32 	%r258, 1;
$L__BB1_5:
	setp.gt.s32 	%p6, %r6, 26;
	ld.global.u32 	%r100, [%rd6];
	setp.ne.s32 	%p7, %r100, %r258;
	ld.global.u32 	%r102, [%rd6+4];
	setp.ne.s32 	%p8, %r102, %r258;
	ld.global.u32 	%r104, [%rd6+8];
	setp.ne.s32 	%p9, %r104, %r258;
	ld.global.u32 	%r106, [%rd6+12];
	setp.ne.s32 	%p10, %r106, %r258;
	ld.global.u32 	%r108, [%rd6+16];
	setp.ne.s32 	%p11, %r108, %r258;
	ld.global.u32 	%r110, [%rd6+20];
	setp.ne.s32 	%p12, %r110, %r258;
	ld.global.u32 	%r112, [%rd6+24];
	setp.ne.s32 	%p13, %r112, %r258;
	ld.global.u32 	%r114, [%rd6+28];
	setp.ne.s32 	%p14, %r114, %r258;
	ld.global.u32 	%r116, [%rd6+32];
	setp.ne.s32 	%p15, %r116, %r258;
	ld.global.u32 	%r118, [%rd7];
	setp.ne.s32 	%p16, %r118, %r258;
	ld.global.u32 	%r120, [%rd7+36];
	setp.ne.s32 	%p17, %r120, %r258;
	ld.global.u32 	%r122, [%rd7+72];
	setp.ne.s32 	%p18, %r122, %r258;
	ld.global.u32 	%r124, [%rd7+108];
	setp.ne.s32 	%p19, %r124, %r258;
	ld.global.u32 	%r126, [%rd7+144];
	setp.ne.s32 	%p20, %r126, %r258;
	ld.global.u32 	%r128, [%rd7+180];
	setp.ne.s32 	%p21, %r128, %r258;
	ld.global.u32 	%r130, [%rd7+216];
	setp.ne.s32 	%p22, %r130, %r258;
	ld.global.u32 	%r132, [%rd7+252];
	setp.ne.s32 	%p23, %r132, %r258;
	ld.global.u32 	%r134, [%rd7+288];
	setp.ne.s32 	%p24, %r134, %r258;
	and.pred  	%p25, %p24, %p23;
	and.pred  	%p26, %p25, %p22;
	and.pred  	%p27, %p26, %p21;
	and.pred  	%p28, %p27, %p20;
	and.pred  	%p29, %p28, %p19;
	and.pred  	%p30, %p29, %p18;
	and.pred  	%p31, %p30, %p17;
	and.pred  	%p32, %p31, %p16;
	and.pred  	%p33, %p32, %p15;
	and.pred  	%p34, %p33, %p14;
	and.pred  	%p35, %p34, %p13;
	and.pred  	%p36, %p35, %p12;
	and.pred  	%p37, %p36, %p11;
	and.pred  	%p38, %p37, %p10;
	and.pred  	%p39, %p38, %p9;
	and.pred  	%p40, %p39, %p8;
	and.pred  	%p135, %p40, %p7;
	@%p6 bra 	$L__BB1_23;
	selp.u32 	%r274, 1, 0, %p135;
	mov.u32 	%r259, %r9;
$L__BB1_7:
	mov.u32 	%r22, %r259;
	setp.gt.s32 	%p41, %r10, 2;
	@%p41 bra 	$L__BB1_21;
	setp.lt.u32 	%p42, %r12, 15;
	mul.lo.s32 	%r24, %r22, 9;
	add.s32 	%r25, %r24, %r3;
	mov.u32 	%r266, %r10;
	@%p42 bra 	$L__BB1_11;
	add.s32 	%r261, %r19, %r24;
	mov.u32 	%r262, %r18;
	mov.u32 	%r266, %r10;
$L__BB1_10:
	.pragma "nounroll";
	mul.wide.s32 	%rd20, %r261, 4;
	add.s64 	%rd21, %rd3, %rd20;
	ld.global.u32 	%r136, [%rd21];
	setp.eq.s32 	%p43, %r136, %r258;
	ld.global.u32 	%r138, [%rd21+4];
	setp.eq.s32 	%p44, %r138, %r258;
	ld.global.u32 	%r140, [%rd21+8];
	setp.eq.s32 	%p45, %r140, %r258;
	ld.global.u32 	%r142, [%rd21+12];
	setp.eq.s32 	%p46, %r142, %r258;
	ld.global.u32 	%r144, [%rd21+16];
	setp.eq.s32 	%p47, %r144, %r258;
	ld.global.u32 	%r146, [%rd21+20];
	setp.eq.s32 	%p48, %r146, %r258;
	ld.global.u32 	%r148, [%rd21+24];
	setp.eq.s32 	%p49, %r148, %r258;
	ld.global.u32 	%r150, [%rd21+28];
	setp.eq.s32 	%p50, %r150, %r258;
	ld.global.u32 	%r152, [%rd21+32];
	setp.eq.s32 	%p51, %r152, %r258;
	ld.global.u32 	%r154, [%rd21+36];
	setp.eq.s32 	%p52, %r154, %r258;
	ld.global.u32 	%r156, [%rd21+40];
	setp.eq.s32 	%p53, %r156, %r258;
	ld.global.u32 	%r158, [%rd21+44];
	setp.eq.s32 	%p54, %r158, %r258;
	ld.global.u32 	%r160, [%rd21+48];
	setp.eq.s32 	%p55, %r160, %r258;
	ld.global.u32 	%r162, [%rd21+52];
	setp.eq.s32 	%p56, %r162, %r258;
	ld.global.u32 	%r164, [%rd21+56];
	setp.eq.s32 	%p57, %r164, %r258;
	ld.global.u32 	%r166, [%rd21+60];
	setp.eq.s32 	%p58, %r166, %r258;
	selp.b32 	%r167, 0, %r274, %p43;
	selp.b32 	%r168, 0, %r167, %p44;
	selp.b32 	%r169, 0, %r168, %p45;
	selp.b32 	%r170, 0, %r169, %p46;
	selp.b32 	%r171, 0, %r170, %p47;
	selp.b32 	%r172, 0, %r171, %p48;
	selp.b32 	%r173, 0, %r172, %p49;
	selp.b32 	%r174, 0, %r173, %p50;
	selp.b32 	%r175, 0, %r174, %p51;
	selp.b32 	%r176, 0, %r175, %p52;
	selp.b32 	%r177, 0, %r176, %p53;
	selp.b32 	%r178, 0, %r177, %p54;
	selp.b32 	%r179, 0, %r178, %p55;
	selp.b32 	%r180, 0, %r179, %p56;
	selp.b32 	%r181, 0, %r180, %p57;
	selp.b32 	%r274, 0, %r181, %p58;
	add.s32 	%r266, %r266, 16;
	add.s32 	%r262, %r262, 16;
	add.s32 	%r261, %r261, 16;
	setp.ne.s32 	%p59, %r262, 0;
	@%p59 bra 	$L__BB1_10;
$L__BB1_11:
	setp.eq.s32 	%p60, %r13, 0;
	@%p60 bra 	$L__BB1_21;
	setp.lt.u32 	%p61, %r14, 7;
	@%p61 bra 	$L__BB1_14;
	add.s32 	%r183, %r25, %r266;
	mul.wide.s32 	%rd22, %r183, 4;
	add.s64 	%rd23, %rd3, %rd22;
	ld.global.u32 	%r184, [%rd23];
	setp.eq.s32 	%p62, %r184, %r258;
	ld.global.u32 	%r186, [%rd23+4];
	setp.eq.s32 	%p63, %r186, %r258;
	ld.global.u32 	%r188, [%rd23+8];
	setp.eq.s32 	%p64, %r188, %r258;
	ld.global.u32 	%r190, [%rd23+12];
	setp.eq.s32 	%p65, %r190, %r258;
	ld.global.u32 	%r192, [%rd23+16];
	setp.eq.s32 	%p66, %r192, %r258;
	ld.global.u32 	%r194, [%rd23+20];
	setp.eq.s32 	%p67, %r194, %r258;
	ld.global.u32 	%r196, [%rd23+24];
	setp.eq.s32 	%p68, %r196, %r258;
	ld.global.u32 	%r198, [%rd23+28];
	setp.eq.s32 	%p69, %r198, %r258;
	selp.b32 	%r199, 0, %r274, %p62;
	selp.b32 	%r200, 0, %r199, %p63;
	selp.b32 	%r201, 0, %r200, %p64;
	selp.b32 	%r202, 0, %r201, %p65;
	selp.b32 	%r203, 0, %r202, %p66;
	selp.b32 	%r204, 0, %r203, %p67;
	selp.b32 	%r205, 0, %r204, %p68;
	selp.b32 	%r274, 0, %r205, %p69;
	add.s32 	%r266, %r266, 8;
$L__BB1_14:
	setp.eq.s32 	%p70, %r15, 0;
	@%p70 bra 	$L__BB1_21;
	setp.lt.u32 	%p71, %r16, 3;
	@%p71 bra 	$L__BB1_17;
	add.s32 	%r207, %r25, %r266;
	mul.wide.s32 	%rd24, %r207, 4;
	add.s64 	%rd25, %rd3, %rd24;
	ld.global.u32 	%r208, [%rd25];
	setp.eq.s32 	%p72, %r208, %r258;
	ld.global.u32 	%r210, [%rd25+4];
	setp.eq.s32 	%p73, %r210, %r258;
	ld.global.u32 	%r212, [%rd25+8];
	setp.eq.s32 	%p74, %r212, %r258;
	ld.global.u32 	%r214, [%rd25+12];
	setp.eq.s32 	%p75, %r214, %r258;
	selp.b32 	%r215, 0, %r274, %p72;
	selp.b32 	%r216, 0, %r215, %p73;
	selp.b32 	%r217, 0, %r216, %p74;
	selp.b32 	%r274, 0, %r217, %p75;
	add.s32 	%r266, %r266, 4;
$L__BB1_17:
	setp.eq.s32 	%p76, %r17, 0;
	@%p76 bra 	$L__BB1_21;
	setp.eq.s32 	%p77, %r17, 1;
	add.s32 	%r218, %r25, %r266;
	mul.wide.s32 	%rd26, %r218, 4;
	add.s64 	%rd8, %rd3, %rd26;
	ld.global.u32 	%r219, [%rd8];
	setp.eq.s32 	%p78, %r219, %r258;
	selp.b32 	%r274, 0, %r274, %p78;
	@%p77 bra 	$L__BB1_21;
	setp.eq.s32 	%p79, %r17, 2;
	ld.global.u32 	%r220, [%rd8+4];
	setp.eq.s32 	%p80, %r220, %r258;
	selp.b32 	%r274, 0, %r274, %p80;
	@%p79 bra 	$L__BB1_21;
	ld.global.u32 	%r221, [%rd8+8];
	setp.eq.s32 	%p81, %r221, %r258;
	selp.b32 	%r274, 0, %r274, %p81;
$L__BB1_21:
	add.s32 	%r259, %r22, 1;
	setp.ne.s32 	%p82, %r22, %r11;
	@%p82 bra 	$L__BB1_7;
	setp.eq.s32 	%p135, %r274, 1;
$L__BB1_23:
	not.pred 	%p83, %p135;
	@%p83 bra 	$L__BB1_45;
	atom.global.add.u32 	%r53, [%rd4], 1;
	mul.lo.s32 	%r54, %r53, 81;
	mov.b32 	%r275, 0;
	mov.u32 	%r277, %r275;
$L__BB1_25:
	setp.eq.s32 	%p84, %r8, 0;
	mul.lo.s32 	%r57, %r275, 9;
	add.s32 	%r223, %r57, %r3;
	add.s32 	%r224, %r57, %r54;
	setp.eq.s32 	%p85, %r275, %r7;
	mul.wide.s32 	%rd27, %r223, 4;
	add.s64 	%rd9, %rd3, %rd27;
	ld.global.u32 	%r225, [%rd9];
	mul.wide.s32 	%rd28, %r224, 4;
	add.s64 	%rd10, %rd2, %rd28;
	st.global.u32 	[%rd10], %r225;
	setp.ne.s32 	%p86, %r225, 0;
	and.pred  	%p87, %p85, %p84;
	or.pred  	%p88, %p86, %p87;
	@%p88 bra 	$L__BB1_27;
	add.s32 	%r226, %r277, %r54;
	mul.wide.s32 	%rd29, %r226, 4;
	add.s64 	%rd30, %rd1, %rd29;
	st.global.u32 	[%rd30], %r57;
	add.s32 	%r277, %r277, 1;
$L__BB1_27:
	setp.eq.s32 	%p90, %r8, 1;
	ld.global.u32 	%r227, [%rd9+4];
	st.global.u32 	[%rd10+4], %r227;
	setp.ne.s32 	%p91, %r227, 0;
	and.pred  	%p92, %p85, %p90;
	or.pred  	%p93, %p91, %p92;
	@%p93 bra 	$L__BB1_29;
	add.s32 	%r228, %r57, 1;
	add.s32 	%r229, %r277, %r54;
	mul.wide.s32 	%rd31, %r229, 4;
	add.s64 	%rd32, %rd1, %rd31;
	st.global.u32 	[%rd32], %r228;
	add.s32 	%r277, %r277, 1;
$L__BB1_29:
	setp.eq.s32 	%p95, %r8, 2;
	ld.global.u32 	%r230, [%rd9+8];
	st.global.u32 	[%rd10+8], %r230;
	setp.ne.s32 	%p96, %r230, 0;
	and.pred  	%p97, %p85, %p95;
	or.pred  	%p98, %p96, %p97;
	@%p98 bra 	$L__BB1_31;
	add.s32 	%r231, %r57, 2;
	add.s32 	%r232, %r277, %r54;
	mul.wide.s32 	%rd33, %r232, 4;
	add.s64 	%rd34, %rd1, %rd33;
	st.global.u32 	[%rd34], %r231;
	add.s32 	%r277, %r277, 1;
$L__BB1_31:
	setp.eq.s32 	%p100, %r8, 3;
	ld.global.u32 	%r233, [%rd9+12];
	st.global.u32 	[%rd10+12], %r233;
	setp.ne.s32 	%p101, %r233, 0;
	and.pred  	%p102, %p85, %p100;
	or.pred  	%p103, %p101, %p102;
	@%p103 bra 	$L__BB1_33;
	add.s32 	%r234, %r57, 3;
	add.s32 	%r235, %r277, %r54;
	mul.wide.s32 	%rd35, %r235, 4;
	add.s64 	%rd36, %rd1, %rd35;
	st.global.u32 	[%rd36], %r234;
	add.s32 	%r277, %r277, 1;
$L__BB1_33:
	setp.eq.s32 	%p105, %r8, 4;
	ld.global.u32 	%r236, [%rd9+16];
	st.global.u32 	[%rd10+16], %r236;
	setp.ne.s32 	%p106, %r236, 0;
	and.pred  	%p107, %p85, %p105;
	or.pred  	%p108, %p106, %p107;
	@%p108 bra 	$L__BB1_35;
	add.s32 	%r237, %r57, 4;
	add.s32 	%r238, %r277, %r54;
	mul.wide.s32 	%rd37, %r238, 4;
	add.s64 	%rd38, %rd1, %rd37;
	st.global.u32 	[%rd38], %r237;
	add.s32 	%r277, %r277, 1;
$L__BB1_35:
	setp.eq.s32 	%p110, %r8, 5;
	ld.global.u32 	%r239, [%rd9+20];
	st.global.u32 	[%rd10+20], %r239;
	setp.ne.s32 	%p111, %r239, 0;
	and.pred  	%p112, %p85, %p110;
	or.pred  	%p113, %p111, %p112;
	@%p113 bra 	$L__BB1_37;
	add.s32 	%r240, %r57, 5;
	add.s32 	%r241, %r277, %r54;
	mul.wide.s32 	%rd39, %r241, 4;
	add.s64 	%rd40, %rd1, %rd39;
	st.global.u32 	[%rd40], %r240;
	add.s32 	%r277, %r277, 1;
$L__BB1_37:
	setp.eq.s32 	%p115, %r8, 6;
	ld.global.u32 	%r242, [%rd9+24];
	st.global.u32 	[%rd10+24], %r242;
	setp.ne.s32 	%p116, %r242, 0;
	and.pred  	%p117, %p85, %p115;
	or.pred  	%p118, %p116, %p117;
	@%p118 bra 	$L__BB1_39;
	add.s32 	%r243, %r57, 6;
	add.s32 	%r244, %r277, %r54;
	mul.wide.s32 	%rd41, %r244, 4;
	add.s64 	%rd42, %rd1, %rd41;
	st.global.u32 	[%rd42], %r243;
	add.s32 	%r277, %r277, 1;
$L__BB1_39:
	setp.eq.s32 	%p120, %r8, 7;
	ld.global.u32 	%r245, [%rd9+28];
	st.global.u32 	[%rd10+28], %r245;
	setp.ne.s32 	%p121, %r245, 0;
	and.pred  	%p122, %p85, %p120;
	or.pred  	%p123, %p121, %p122;
	@%p123 bra 	$L__BB1_41;
	add.s32 	%r246, %r57, 7;
	add.s32 	%r247, %r277, %r54;
	mul.wide.s32 	%rd43, %r247, 4;
	add.s64 	%rd44, %rd1, %rd43;
	st.global.u32 	[%rd44], %r246;
	add.s32 	%r277, %r277, 1;
$L__BB1_41:
	setp.eq.s32 	%p125, %r8, 8;
	ld.global.u32 	%r248, [%rd9+32];
	st.global.u32 	[%rd10+32], %r248;
	setp.ne.s32 	%p126, %r248, 0;
	and.pred  	%p127, %p85, %p125;
	or.pred  	%p128, %p126, %p127;
	@%p128 bra 	$L__BB1_43;
	add.s32 	%r249, %r57, 8;
	add.s32 	%r250, %r277, %r54;
	mul.wide.s32 	%rd45, %r250, 4;
	add.s64 	%rd46, %rd1, %rd45;
	st.global.u32 	[%rd46], %r249;
	add.s32 	%r277, %r277, 1;
$L__BB1_43:
	add.s32 	%r275, %r275, 1;
	setp.ne.s32 	%p129, %r275, 9;
	@%p129 bra 	$L__BB1_25;
	mul.wide.s32 	%rd47, %r53, 4;
	add.s64 	%rd48, %rd5, %rd47;
	st.global.u32 	[%rd48], %r277;
	add.s32 	%r251, %r6, %r54;
	mul.wide.s32 	%rd49, %r251, 4;
	add.s64 	%rd50, %rd2, %rd49;
	st.global.u32 	[%rd50], %r258;
$L__BB1_45:
	add.s32 	%r258, %r258, 1;
	setp.ne.s32 	%p130, %r258, 10;
	@%p130 bra 	$L__BB1_5;
$L__BB1_46:
	setp.ne.s32 	%p131, %r5, 0;
	add.s32 	%r78, %r257, 1;
	setp.lt.s32 	%p132, %r257, %r252;
	and.pred  	%p133, %p132, %p131;
	mov.u32 	%r257, %r78;
	@%p133 bra 	$L__BB1_3;
	ld.param.u32 	%r255, [_Z10kernel_bfsPiS_iS_S_S__param_2];
	mov.u32 	%r253, %ntid.x;
	mov.u32 	%r254, %nctaid.x;
	mad.lo.s32 	%r256, %r253, %r254, %r256;
	setp.lt.s32 	%p134, %r256, %r255;
	@%p134 bra 	$L__BB1_2;
$L__BB1_48:
	ret;

}


// ===== COMPILED SASS (sm_100) =====

	.target	sm_100

	.elftype	@"ET_EXEC"


//--------------------- .note.nv.tkinfo           --------------------------
	.section	.note.nv.tkinfo,"",@"SHT_NOTE"
	.sectionflags	@"SHF_NOTE_NV_TKINFO"
	.tkinfo
        /*0018*/ 	.word	0x00000002
        /*0030*/ 	.string	""
        /*0030*/ 	.string	"ptxas"
        /*0030*/ 	.string	"Cuda compilation tools, release 13.0, V13.0.88"
        /*0030*/ 	.string	"Build cuda_13.0.r13.0/compiler.36424714_0"
        /*0030*/ 	.string	"-arch sm_100 -m 64 "



//--------------------- .note.nv.cuinfo           --------------------------
	.section	.note.nv.cuinfo,"",@"SHT_NOTE"
	.sectionflags	@"SHF_NOTE_NV_CUINFO"
        /*0018*/ 	.short	0x0002
        /*001a*/ 	.short	0x0064
        /*001c*/ 	.short	0x0082
	.zero		2


//--------------------- .nv.info                  --------------------------
	.section	.nv.info,"",@"SHT_CUDA_INFO"
	.align	4


	//----- nvinfo : EIATTR_REGCOUNT
	.align		4
        /*0000*/ 	.byte	0x04, 0x2f
        /*0002*/ 	.short	(.L_1 - .L_0)
	.align		4
.L_0:
        /*0004*/ 	.word	index@(_Z9backtrackPiiS_S_S_S_)
        /*0008*/ 	.word	0x0000005f


	//----- nvinfo : EIATTR_FRAME_SIZE
	.align		4
.L_1:
        /*000c*/ 	.byte	0x04, 0x11
        /*000e*/ 	.short	(.L_3 - .L_2)
	.align		4
.L_2:
        /*0010*/ 	.word	index@(_Z9backtrackPiiS_S_S_S_)
        /*0014*/ 	.word	0x00000018


	//----- nvinfo : EIATTR_REGCOUNT
	.align		4
.L_3:
        /*0018*/ 	.byte	0x04, 0x2f
        /*001a*/ 	.short	(.L_5 - .L_4)
	.align		4
.L_4:
        /*001c*/ 	.word	index@(_Z10kernel_bfsPiS_iS_S_S_)
        /*0020*/ 	.word	0x00000020


	//----- nvinfo : EIATTR_FRAME_SIZE
	.align		4
.L_5:
        /*0024*/ 	.byte	0x04, 0x11
        /*0026*/ 	.short	(.L_7 - .L_6)
	.align		4
.L_6:
        /*0028*/ 	.word	index@(_Z10kernel_bfsPiS_iS_S_S_)
        /*002c*/ 	.word	0x00000000


	//----- nvinfo : EIATTR_MIN_STACK_SIZE
	.align		4
.L_7:
        /*0030*/ 	.byte	0x04, 0x12
        /*0032*/ 	.short	(.L_9 - .L_8)
	.align		4
.L_8:
        /*0034*/ 	.word	index@(_Z10kernel_bfsPiS_iS_S_S_)
        /*0038*/ 	.word	0x00000000


	//----- nvinfo : EIATTR_MIN_STACK_SIZE
	.align		4
.L_9:
        /*003c*/ 	.byte	0x04, 0x12
        /*003e*/ 	.short	(.L_11 - .L_10)
	.align		4
.L_10:
        /*0040*/ 	.word	index@(_Z9backtrackPiiS_S_S_S_)
        /*0044*/ 	.word	0x00000018
.L_11:


//--------------------- .nv.compat                --------------------------
	.section	.nv.compat,"",@"SHT_CUDA_COMPAT_INFO"
	.align	4
        /*0000*/ 	.byte	0x02, 0x09, 0x00, 0x00, 0x02, 0x02, 0x01, 0x00, 0x02, 0x05, 0x05, 0x00, 0x03, 0x07, 0x01, 0x01
        /*0010*/ 	.byte	0x02, 0x03, 0x00, 0x00, 0x02, 0x06, 0x01, 0x00, 0x04, 0x0b, 0x08, 0x00, 0x09, 0x00, 0x00, 0x00
        /*0020*/ 	.byte	0x00, 0x00, 0x00, 0x00


//--------------------- .nv.info._Z10kernel_bfsPiS_iS_S_S_ --------------------------
	.section	.nv.info._Z10kernel_bfsPiS_iS_S_S_,"",@"SHT_CUDA_INFO"
	.sectionflags	@""
	.align	4


	//----- nvinfo : EIATTR_CUDA_API_VERSION
	.align		4
        /*0000*/ 	.byte	0x04, 0x37
        /*0002*/ 	.short	(.L_13 - .L_12)
.L_12:
        /*0004*/ 	.word	0x00000082


	//----- nvinfo : EIATTR_KPARAM_INFO
	.align		4
.L_13:
        /*0008*/ 	.byte	0x04, 0x17
        /*000a*/ 	.short	(.L_15 - .L_14)
.L_14:
        /*000c*/ 	.word	0x00000000
        /*0010*/ 	.short	0x0005
        /*0012*/ 	.short	0x0028
        /*0014*/ 	.byte	0x00, 0xf5, 0x21, 0x00


	//----- nvinfo : EIATTR_KPARAM_INFO
	.align		4
.L_15:
        /*0018*/ 	.byte	0x04, 0x17
        /*001a*/ 	.short	(.L_17 - .L_16)
.L_16:
        /*001c*/ 	.word	0x00000000
        /*0020*/ 	.short	0x0004
        /*0022*/ 	.short	0x0020
        /*0024*/ 	.byte	0x00, 0xf5, 0x21, 0x00


	//----- nvinfo : EIATTR_KPARAM_INFO
	.align		4
.L_17:
        /*0028*/ 	.byte	0x04, 0x17
        /*002a*/ 	.short	(.L_19 - .L_18)
.L_18:
        /*002c*/ 	.word	0x00000000
        /*0030*/ 	.short	0x0003
        /*0032*/ 	.short	0x0018
        /*0034*/ 	.byte	0x00, 0xf5, 0x21, 0x00


	//----- nvinfo : EIATTR_KPARAM_INFO
	.align		4
.L_19:
        /*0038*/ 	.byte	0x04, 0x17
        /*003a*/ 	.short	(.L_21 - .L_20)
.L_20:
        /*003c*/ 	.word	0x00000000
        /*0040*/ 	.short	0x0002
        /*0042*/ 	.short	0x0010
        /*0044*/ 	.byte	0x00, 0xf0, 0x11, 0x00


	//----- nvinfo : EIATTR_KPARAM_INFO
	.align		4
.L_21:
        /*0048*/ 	.byte	0x04, 0x17
        /*004a*/ 	.short	(.L_23 - .L_22)
.L_22:
        /*004c*/ 	.word	0x00000000
        /*0050*/ 	.short	0x0001
        /*0052*/ 	.short	0x0008
        /*0054*/ 	.byte	0x00, 0xf5, 0x21, 0x00


	//----- nvinfo : EIATTR_KPARAM_INFO
	.align		4
.L_23:
        /*0058*/ 	.byte	0x04, 0x17
        /*005a*/ 	.short	(.L_25 - .L_24)
.L_24:
        /*005c*/ 	.word	0x00000000
        /*0060*/ 	.short	0x0000
        /*0062*/ 	.short	0x0000
        /*0064*/ 	.byte	0x00, 0xf5, 0x21, 0x00


	//----- nvinfo : EIATTR_SPARSE_MMA_MASK
	.align		4
.L_25:
        /*0068*/ 	.byte	0x03, 0x50
        /*006a*/ 	.short	0x0000


	//----- nvinfo : EIATTR_MAXREG_COUNT
	.align		4
        /*006c*/ 	.byte	0x03, 0x1b
        /*006e*/ 	.short	0x00ff


	//----- nvinfo : EIATTR_MERCURY_ISA_VERSION
	.align		4
        /*0070*/ 	.byte	0x03, 0x5f
        /*0072*/ 	.short	0x0101


	//----- nvinfo : EIATTR_INT_WARP_WIDE_INSTR_OFFSETS
	.align		4
        /*0074*/ 	.byte	0x04, 0x31
        /*0076*/ 	.short	(.L_27 - .L_26)


	//   ....[0]....
.L_26:
        /*0078*/ 	.word	0x00001170


	//   ....[1]....
        /*007c*/ 	.word	0x00001240


	//----- nvinfo : EIATTR_VRC_CTA_INIT_COUNT
	.align		4
.L_27:
        /*0080*/ 	.byte	0x02, 0x4a
	.zero		1
	.zero		1


	//----- nvinfo : EIATTR_EXIT_INSTR_OFFSETS
	.align		4
        /*0084*/ 	.byte	0x04, 0x1c
        /*0086*/ 	.short	(.L_29 - .L_28)


	//   ....[0]....
.L_28:
        /*0088*/ 	.word	0x00000070


	//   ....[1]....
        /*008c*/ 	.word	0x00001a10


	//----- nvinfo : EIATTR_CRS_STACK_SIZE
	.align		4
.L_29:
        /*0090*/ 	.byte	0x04, 0x1e
        /*0092*/ 	.short	(.L_31 - .L_30)
.L_30:
        /*0094*/ 	.word	0x00000000


	//----- nvinfo : EIATTR_CBANK_PARAM_SIZE
	.align		4
.L_31:
        /*0098*/ 	.byte	0x03, 0x19
        /*009a*/ 	.short	0x0030


	//----- nvinfo : EIATTR_PARAM_CBANK
	.align		4
        /*009c*/ 	.byte	0x04, 0x0a
        /*009e*/ 	.short	(.L_33 - .L_32)
	.align		4
.L_32:
        /*00a0*/ 	.word	index@(.nv.constant0._Z10kernel_bfsPiS_iS_S_S_)
        /*00a4*/ 	.short	0x0380
        /*00a6*/ 	.short	0x0030


	//----- nvinfo : EIATTR_SW_WAR
	.align		4
.L_33:
        /*00a8*/ 	.byte	0x04, 0x36
        /*00aa*/ 	.short	(.L_35 - .L_34)
.L_34:
        /*00ac*/ 	.word	0x00000008
.L_35:


//--------------------- .nv.info._Z9backtrackPiiS_S_S_S_ --------------------------
	.section	.nv.info._Z9backtrackPiiS_S_S_S_,"",@"SHT_CUDA_INFO"
	.sectionflags	@""
	.align	4


	//----- nvinfo : EIATTR_CUDA_API_VERSION
	.align		4
        /*0000*/ 	.byte	0x04, 0x37
        /*0002*/ 	.short	(.L_37 - .L_36)
.L_36:
        /*0004*/ 	.word	0x00000082


	//----- nvinfo : EIATTR_KPARAM_INFO
	.align		4
.L_37:
        /*0008*/ 	.byte	0x04, 0x17
        /*000a*/ 	.short	(.L_39 - .L_38)
.L_38:
        /*000c*/ 	.word	0x00000000
        /*0010*/ 	.short	0x0005
        /*0012*/ 	.short	0x0028
        /*0014*/ 	.byte	0x00, 0xf5, 0x21, 0x00


	//----- nvinfo : EIATTR_KPARAM_INFO
	.align		4
.L_39:
        /*0018*/ 	.byte	0x04, 0x17
        /*001a*/ 	.short	(.L_41 - .L_40)
.L_40:
        /*001c*/ 	.word	0x00000000
        /*0020*/ 	.short	0x0004
        /*0022*/ 	.short	0x0020
        /*0024*/ 	.byte	0x00, 0xf5, 0x21, 0x00


	//----- nvinfo : EIATTR_KPARAM_INFO
	.align		4
.L_41:
        /*0028*/ 	.byte	0x04, 0x17
        /*002a*/ 	.short	(.L_43 - .L_42)
.L_42:
        /*002c*/ 	.word	0x00000000
        /*0030*/ 	.short	0x0003
        /*0032*/ 	.short	0x0018
        /*0034*/ 	.byte	0x00, 0xf5, 0x21, 0x00


	//----- nvinfo : EIATTR_KPARAM_INFO
	.align		4
.L_43:
        /*0038*/ 	.byte	0x04, 0x17
        /*003a*/ 	.short	(.L_45 - .L_44)
.L_44:
        /*003c*/ 	.word	0x00000000
        /*0040*/ 	.short	0x0002
        /*0042*/ 	.short	0x0010
        /*0044*/ 	.byte	0x00, 0xf5, 0x21, 0x00


	//----- nvinfo : EIATTR_KPARAM_INFO
	.align		4
.L_45:
        /*0048*/ 	.byte	0x04, 0x17
        /*004a*/ 	.short	(.L_47 - .L_46)
.L_46:
        /*004c*/ 	.word	0x00000000
        /*0050*/ 	.short	0x0001
        /*0052*/ 	.short	0x0008
        /*0054*/ 	.byte	0x00, 0xf0, 0x11, 0x00


	//----- nvinfo : EIATTR_KPARAM_INFO
	.align		4
.L_47:
        /*0058*/ 	.byte	0x04, 0x17
        /*005a*/ 	.short	(.L_49 - .L_48)
.L_48:
        /*005c*/ 	.word	0x00000000
        /*0060*/ 	.short	0x0000
        /*0062*/ 	.short	0x0000
        /*0064*/ 	.byte	0x00, 0xf5, 0x21, 0x00


	//----- nvinfo : EIATTR_SPARSE_MMA_MASK
	.align		4
.L_49:
        /*0068*/ 	.byte	0x03, 0x50
        /*006a*/ 	.short	0x0000


	//----- nvinfo : EIATTR_MAXREG_COUNT
	.align		4
        /*006c*/ 	.byte	0x03, 0x1b
        /*006e*/ 	.short	0x00ff


	//----- nvinfo : EIATTR_MERCURY_ISA_VERSION
	.align		4
        /*0070*/ 	.byte	0x03, 0x5f
        /*0072*/ 	.short	0x0101


	//----- nvinfo : EIATTR_VRC_CTA_INIT_COUNT
	.align		4
        /*0074*/ 	.byte	0x02, 0x4a
	.zero		1
	.zero		1


	//----- nvinfo : EIATTR_EXIT_INSTR_OFFSETS
	.align		4
        /*0078*/ 	.byte	0x04, 0x1c
        /*007a*/ 	.short	(.L_51 - .L_50)


	//   ....[0]....
.L_50:
        /*007c*/ 	.word	0x00000080


	//   ....[1]....
        /*0080*/ 	.word	0x000000f0


	//   ....[2]....
        /*0084*/ 	.word	0x0000a5a0


	//----- nvinfo : EIATTR_CRS_STACK_SIZE
	.align		4
.L_51:
        /*0088*/ 	.byte	0x04, 0x1e
        /*008a*/ 	.short	(.L_53 - .L_52)
.L_52:
        /*008c*/ 	.word	0x00000000


	//----- nvinfo : EIATTR_CBANK_PARAM_SIZE
	.align		4
.L_53:
        /*0090*/ 	.byte	0x03, 0x19
        /*0092*/ 	.short	0x0030


	//----- nvinfo : EIATTR_PARAM_CBANK
	.align		4
        /*0094*/ 	.byte	0x04, 0x0a
        /*0096*/ 	.short	(.L_55 - .L_54)
	.align		4
.L_54:
        /*0098*/ 	.word	index@(.nv.constant0._Z9backtrackPiiS_S_S_S_)
        /*009c*/ 	.short	0x0380
        /*009e*/ 	.short	0x0030


	//----- nvinfo : EIATTR_SW_WAR
	.align		4
.L_55:
        /*00a0*/ 	.byte	0x04, 0x36
        /*00a2*/ 	.short	(.L_57 - .L_56)
.L_56:
        /*00a4*/ 	.word	0x00000008
.L_57:


//--------------------- .nv.callgraph             --------------------------
	.section	.nv.callgraph,"",@"SHT_CUDA_CALLGRAPH"
	.align	4
	.sectionentsize	8
	.align		4
        /*0000*/ 	.word	0x00000000
	.align		4
        /*0004*/ 	.word	0xffffffff
	.align		4
        /*0008*/ 	.word	0x00000000
	.align		4
        /*000c*/ 	.word	0xfffffffe
	.align		4
        /*0010*/ 	.word	0x00000000
	.align		4
        /*0014*/ 	.word	0xfffffffd
	.align		4
        /*0018*/ 	.word	0x00000000
	.align		4
        /*001c*/ 	.word	0xfffffffc


//--------------------- .text._Z10kernel_bfsPiS_iS_S_S_ --------------------------
	.section	.text._Z10kernel_bfsPiS_iS_S_S_,"ax",@progbits
	.align	128
        .global         _Z10kernel_bfsPiS_iS_S_S_
        .type           _Z10kernel_bfsPiS_iS_S_S_,@function
        .size           _Z10kernel_bfsPiS_iS_S_S_,(.L_x_392 - _Z10kernel_bfsPiS_iS_S_S_)
        .other          _Z10kernel_bfsPiS_iS_S_S_,@"STO_CUDA_ENTRY STV_DEFAULT"
_Z10kernel_bfsPiS_iS_S_S_:
.text._Z10kernel_bfsPiS_iS_S_S_:
[----:B------:R-:W-:Y:S01]  /*0000*/  LDC R1, c[0x0][0x37c] ;  /* 0x0000df00ff017b82 */ /* 0x000fe20000000800 */
[----:B------:R-:W0:Y:S07]  /*0010*/  S2R R3, SR_TID.X ;  /* 0x0000000000037919 */ /* 0x000e2e0000002100 */
[----:B------:R-:W0:Y:S01]  /*0020*/  S2UR UR4, SR_CTAID.X ;  /* 0x00000000000479c3 */ /* 0x000e220000002500 */
[----:B------:R-:W1:Y:S07]  /*0030*/  LDCU UR5, c[0x0][0x390] ;  /* 0x00007200ff0577ac */ /* 0x000e6e0008000800 */
[----:B------:R-:W0:Y:S02]  /*0040*/  LDC R2, c[0x0][0x360] ;  /* 0x0000d800ff027b82 */ /* 0x000e240000000800 */
[----:B0-----:R-:W-:-:S05]  /*0050*/  IMAD R2, R2, UR4, R3 ;  /* 0x0000000402027c24 */ /* 0x001fca000f8e0203 */
[----:B-1----:R-:W-:-:S13]  /*0060*/  ISETP.GE.AND P0, PT, R2, UR5, PT ;  /* 0x0000000502007c0c */ /* 0x002fda000bf06270 */
[----:B------:R-:W-:Y:S05]  /*0070*/  @P0 EXIT ;  /* 0x000000000000094d */ /* 0x000fea0003800000 */
[----:B------:R-:W0:Y:S02]  /*0080*/  LDCU.64 UR4, c[0x0][0x358] ;  /* 0x00006b00ff0477ac */ /* 0x000e240008000a00 */
.L_x_21:
[----:B------:R-:W-:Y:S01]  /*0090*/  BSSY.RECONVERGENT B4, `(.L_x_0) ;  /* 0x0000191000047945 */ /* 0x000fe20003800200 */
[----:B------:R-:W-:-:S07]  /*00a0*/  IMAD R3, R2, 0x51, RZ ;  /* 0x0000005102037824 */ /* 0x000fce00078e02ff */
.L_x_20:
[----:B------:R-:W1:Y:S02]  /*00b0*/  LDC.64 R4, c[0x0][0x380] ;  /* 0x0000e000ff047b82 */ /* 0x000e640000000a00 */
[----:B-1----:R-:W-:-:S06]  /*00c0*/  IMAD.WIDE R4, R3, 0x4, R4 ;  /* 0x0000000403047825 */ /* 0x002fcc00078e0204 */
[----:B0-----:R-:W2:Y:S01]  /*00d0*/  LDG.E R4, desc[UR4][R4.64] ;  /* 0x0000000404047981 */ /* 0x001ea2000c1e1900 */
[----:B------:R-:W-:Y:S01]  /*00e0*/  BSSY.RECONVERGENT B3, `(.L_x_1) ;  /* 0x0000185000037945 */ /* 0x000fe20003800200 */
[----:B--2---:R-:W-:-:S13]  /*00f0*/  ISETP.NE.AND P0, PT, R4, RZ, PT ;  /* 0x000000ff0400720c */ /* 0x004fda0003f05270 */
[----:B------:R-:W-:Y:S05]  /*0100*/  @P0 BRA `(.L_x_2) ;  /* 0x0000001800080947 */ /* 0x000fea0003800000 */
[----:B------:R-:W-:Y:S02]  /*0110*/  IMAD R5, R2, -0x51, R3 ;  /* 0xffffffaf02057824 */ /* 0x000fe400078e0203 */
[----:B------:R-:W-:Y:S02]  /*0120*/  IMAD.MOV.U32 R22, RZ, RZ, 0x1 ;  /* 0x00000001ff167424 */ /* 0x000fe400078e00ff */
[----:B------:R-:W-:-:S05]  /*0130*/  IMAD.HI R6, R5, 0x38e38e39, RZ ;  /* 0x38e38e3905067827 */ /* 0x000fca00078e02ff */
[----:B------:R-:W-:-:S04]  /*0140*/  SHF.R.S32.HI R7, RZ, 0x1, R6 ;  /* 0x00000001ff077819 */ /* 0x000fc80000011406 */
[----:B------:R-:W-:-:S05]  /*0150*/  LEA.HI R6, R6, R7, RZ, 0x1 ;  /* 0x0000000706067211 */ /* 0x000fca00078f08ff */
[----:B------:R-:W-:-:S05]  /*0160*/  IMAD R7, R6, -0x9, R5 ;  /* 0xfffffff706077824 */ /* 0x000fca00078e0205 */
[----:B------:R-:W-:-:S05]  /*0170*/  PRMT R0, R7, 0x9910, RZ ;  /* 0x0000991007007816 */ /* 0x000fca00000000ff */
[----:B------:R-:W-:-:S05]  /*0180*/  IMAD R0, R0, 0x56, RZ ;  /* 0x0000005600007824 */ /* 0x000fca00078e02ff */
[----:B------:R-:W-:-:S04]  /*0190*/  LOP3.LUT R9, R0, 0xffff, RZ, 0xc0, !PT ;  /* 0x0000ffff00097812 */ /* 0x000fc800078ec0ff */
[----:B------:R-:W-:-:S04]  /*01a0*/  SHF.R.U32.HI R0, RZ, 0xf, R9 ;  /* 0x0000000fff007819 */ /* 0x000fc80000011609 */
[----:B------:R-:W-:-:S04]  /*01b0*/  LEA.HI R0, R9, R0, RZ, 0x18 ;  /* 0x0000000009007211 */ /* 0x000fc800078fc0ff */
[----:B------:R-:W-:-:S05]  /*01c0*/  PRMT R0, R0, 0x9910, RZ ;  /* 0x0000991000007816 */ /* 0x000fca00000000ff */
[----:B------:R-:W-:-:S04]  /*01d0*/  IMAD R0, R0, 0x3, RZ ;  /* 0x0000000300007824 */ /* 0x000fc800078e02ff */
[----:B------:R-:W-:-:S05]  /*01e0*/  IMAD.MOV R0, RZ, RZ, -R0 ;  /* 0x000000ffff007224 */ /* 0x000fca00078e0a00 */
[----:B------:R-:W-:-:S05]  /*01f0*/  PRMT R0, R0, 0x7710, RZ ;  /* 0x0000771000007816 */ /* 0x000fca00000000ff */
[----:B------:R-:W-:-:S05]  /*0200*/  IMAD.IADD R0, R7, 0x1, R0 ;  /* 0x0000000107007824 */ /* 0x000fca00078e0200 */
[----:B------:R-:W-:-:S04]  /*0210*/  LOP3.LUT R0, R0, 0xffff, RZ, 0xc0, !PT ;  /* 0x0000ffff00007812 */ /* 0x000fc800078ec0ff */
[----:B------:R-:W-:-:S05]  /*0220*/  PRMT R0, R0, 0x8880, RZ ;  /* 0x0000888000007816 */ /* 0x000fca00000000ff */
[----:B------:R-:W-:-:S04]  /*0230*/  IMAD.IADD R0, R0, 0x1, -R7 ;  /* 0x0000000100007824 */ /* 0x000fc800078e0a07 */
[C---:B------:R-:W-:Y:S02]  /*0240*/  VIADD R23, R0.reuse, 0x3 ;  /* 0x0000000300177836 */ /* 0x040fe40000000000 */
[----:B------:R-:W-:-:S03]  /*0250*/  VIADD R0, R0, 0x2 ;  /* 0x0000000200007836 */ /* 0x000fc60000000000 */
[C---:B------:R-:W-:Y:S02]  /*0260*/  LOP3.LUT R9, R23.reuse, 0xf, RZ, 0xc0, !PT ;  /* 0x0000000f17097812 */ /* 0x040fe400078ec0ff */
[C---:B------:R-:W-:Y:S02]  /*0270*/  LOP3.LUT R8, R23.reuse, 0x7, RZ, 0xc0, !PT ;  /* 0x0000000717087812 */ /* 0x040fe400078ec0ff */
[----:B------:R-:W-:Y:S01]  /*0280*/  LOP3.LUT R24, R23, 0xfffffff0, RZ, 0xc0, !PT ;  /* 0xfffffff017187812 */ /* 0x000fe200078ec0ff */
[----:B------:R-:W-:Y:S01]  /*0290*/  VIADD R9, R9, 0xffffffff ;  /* 0xffffffff09097836 */ /* 0x000fe20000000000 */
[----:B------:R-:W-:Y:S01]  /*02a0*/  ISETP.GE.U32.AND P3, PT, R0, 0xf, PT ;  /* 0x0000000f0000780c */ /* 0x000fe20003f66070 */
[----:B------:R-:W-:Y:S01]  /*02b0*/  VIADD R10, R8, 0xffffffff ;  /* 0xffffffff080a7836 */ /* 0x000fe20000000000 */
[----:B------:R-:W-:Y:S01]  /*02c0*/  LOP3.LUT R23, R23, 0x3, RZ, 0xc0, !PT ;  /* 0x0000000317177812 */ /* 0x000fe200078ec0ff */
[----:B------:R-:W-:Y:S01]  /*02d0*/  IMAD.MOV R24, RZ, RZ, -R24 ;  /* 0x000000ffff187224 */ /* 0x000fe200078e0a18 */
[----:B------:R-:W-:Y:S01]  /*02e0*/  ISETP.GE.U32.AND P4, PT, R9, 0x7, PT ;  /* 0x000000070900780c */ /* 0x000fe20003f86070 */
[----:B------:R-:W-:Y:S01]  /*02f0*/  IMAD R9, R2, 0x51, RZ ;  /* 0x0000005102097824 */ /* 0x000fe200078e02ff */
[----:B------:R-:W-:-:S13]  /*0300*/  ISETP.GE.U32.AND P5, PT, R10, 0x3, PT ;  /* 0x000000030a00780c */ /* 0x000fda0003fa6070 */
.L_x_19:
[----:B------:R-:W0:Y:S01]  /*0310*/  LDC.64 R12, c[0x0][0x380] ;  /* 0x0000e000ff0c7b82 */ /* 0x000e220000000a00 */
[----:B------:R-:W-:-:S04]  /*0320*/  IMAD.IADD R0, R9, 0x1, R7 ;  /* 0x0000000109007824 */ /* 0x000fc800078e0207 */
[----:B0-----:R-:W-:-:S05]  /*0330*/  IMAD.WIDE R10, R0, 0x4, R12 ;  /* 0x00000004000a7825 */ /* 0x001fca00078e020c */
[----:B------:R-:W2:Y:S04]  /*0340*/  LDG.E R20, desc[UR4][R10.64+0xfc] ;  /* 0x0000fc040a147981 */ /* 0x000ea8000c1e1900 */
[----:B------:R-:W3:Y:S04]  /*0350*/  LDG.E R29, desc[UR4][R10.64+0x120] ;  /* 0x000120040a1d7981 */ /* 0x000ee8000c1e1900 */
[----:B------:R-:W4:Y:S04]  /*0360*/  LDG.E R27, desc[UR4][R10.64+0xd8] ;  /* 0x0000d8040a1b7981 */ /* 0x000f28000c1e1900 */
[----:B------:R-:W5:Y:S04]  /*0370*/  LDG.E R21, desc[UR4][R10.64+0xb4] ;  /* 0x0000b4040a157981 */ /* 0x000f68000c1e1900 */
[----:B------:R-:W5:Y:S04]  /*0380*/  LDG.E R19, desc[UR4][R10.64+0x90] ;  /* 0x000090040a137981 */ /* 0x000f68000c1e1900 */
[----:B------:R-:W5:Y:S01]  /*0390*/  LDG.E R15, desc[UR4][R10.64+0x6c] ;  /* 0x00006c040a0f7981 */ /* 0x000f62000c1e1900 */
[----:B------:R-:W-:-:S03]  /*03a0*/  IMAD R14, R6, 0x9, R9 ;  /* 0x00000009060e7824 */ /* 0x000fc600078e0209 */
[----:B------:R-:W5:Y:S01]  /*03b0*/  LDG.E R17, desc[UR4][R10.64+0x48] ;  /* 0x000048040a117981 */ /* 0x000f62000c1e1900 */
[----:B------:R-:W-:-:S03]  /*03c0*/  IMAD.WIDE R12, R14, 0x4, R12 ;  /* 0x000000040e0c7825 */ /* 0x000fc600078e020c */
[----:B------:R-:W5:Y:S04]  /*03d0*/  LDG.E R25, desc[UR4][R10.64+0x24] ;  /* 0x000024040a197981 */ /* 0x000f68000c1e1900 */
[----:B------:R-:W5:Y:S04]  /*03e0*/  LDG.E R18, desc[UR4][R10.64] ;  /* 0x000000040a127981 */ /* 0x000f68000c1e1900 */
[----:B------:R-:W5:Y:S04]  /*03f0*/  LDG.E R16, desc[UR4][R12.64+0x20] ;  /* 0x000020040c107981 */ /* 0x000f68000c1e1900 */
[----:B------:R-:W5:Y:S04]  /*0400*/  LDG.E R14, desc[UR4][R12.64+0x1c] ;  /* 0x00001c040c0e7981 */ /* 0x000f68000c1e1900 */
[----:B------:R-:W5:Y:S04]  /*0410*/  LDG.E R26, desc[UR4][R12.64+0x10] ;  /* 0x000010040c1a7981 */ /* 0x000f68000c1e1900 */
[----:B------:R-:W5:Y:S01]  /*0420*/  LDG.E R11, desc[UR4][R12.64] ;  /* 0x000000040c0b7981 */ /* 0x000f62000c1e1900 */
[----:B--2---:R-:W-:-:S03]  /*0430*/  ISETP.NE.AND P0, PT, R20, R22, PT ;  /* 0x000000161400720c */ /* 0x004fc60003f05270 */
[----:B------:R-:W2:Y:S01]  /*0440*/  LDG.E R20, desc[UR4][R12.64+0x18] ;  /* 0x000018040c147981 */ /* 0x000ea2000c1e1900 */
[----:B---3--:R-:W-:-:S03]  /*0450*/  ISETP.NE.AND P0, PT, R29, R22, P0 ;  /* 0x000000161d00720c */ /* 0x008fc60000705270 */
[----:B------:R-:W3:Y:S01]  /*0460*/  LDG.E R29, desc[UR4][R12.64+0x14] ;  /* 0x000014040c1d7981 */ /* 0x000ee2000c1e1900 */
[----:B----4-:R-:W-:-:S03]  /*0470*/  ISETP.NE.AND P0, PT, R27, R22, P0 ;  /* 0x000000161b00720c */ /* 0x010fc60000705270 */
[----:B------:R-:W4:Y:S01]  /*0480*/  LDG.E R27, desc[UR4][R12.64+0xc] ;  /* 0x00000c040c1b7981 */ /* 0x000f22000c1e1900 */
[----:B-----5:R-:W-:-:S03]  /*0490*/  ISETP.NE.AND P0, PT, R21, R22, P0 ;  /* 0x000000161500720c */ /* 0x020fc60000705270 */
[----:B------:R-:W5:Y:S01]  /*04a0*/  LDG.E R21, desc[UR4][R12.64+0x8] ;  /* 0x000008040c157981 */ /* 0x000f62000c1e1900 */
[----:B------:R-:W-:-:S03]  /*04b0*/  ISETP.NE.AND P0, PT, R19, R22, P0 ;  /* 0x000000161300720c */ /* 0x000fc60000705270 */
[----:B------:R-:W5:Y:S01]  /*04c0*/  LDG.E R19, desc[UR4][R12.64+0x4] ;  /* 0x000004040c137981 */ /* 0x000f62000c1e1900 */
[----:B------:R-:W-:-:S04]  /*04d0*/  ISETP.NE.AND P0, PT, R15, R22, P0 ;  /* 0x000000160f00720c */ /* 0x000fc80000705270 */
[----:B------:R-:W-:-:S04]  /*04e0*/  ISETP.NE.AND P0, PT, R17, R22, P0 ;  /* 0x000000161100720c */ /* 0x000fc80000705270 */
[----:B------:R-:W-:-:S04]  /*04f0*/  ISETP.NE.AND P0, PT, R25, R22, P0 ;  /* 0x000000161900720c */ /* 0x000fc80000705270 */
[----:B------:R-:W-:-:S04]  /*0500*/  ISETP.NE.AND P0, PT, R18, R22, P0 ;  /* 0x000000161200720c */ /* 0x000fc80000705270 */
[----:B------:R-:W-:-:S04]  /*0510*/  ISETP.NE.AND P0, PT, R16, R22, P0 ;  /* 0x000000161000720c */ /* 0x000fc80000705270 */
[-C--:B------:R-:W-:Y:S02]  /*0520*/  ISETP.NE.AND P0, PT, R14, R22.reuse, P0 ;  /* 0x000000160e00720c */ /* 0x080fe40000705270 */
[----:B------:R-:W-:Y:S01]  /*0530*/  ISETP.GT.AND P1, PT, R5, 0x1a, PT ;  /* 0x0000001a0500780c */ /* 0x000fe20003f24270 */
[----:B------:R-:W-:Y:S01]  /*0540*/  BSSY.RECONVERGENT B2, `(.L_x_3) ;  /* 0x00000bf000027945 */ /* 0x000fe20003800200 */
[----:B--2---:R-:W-:-:S04]  /*0550*/  ISETP.NE.AND P0, PT, R20, R22, P0 ;  /* 0x000000161400720c */ /* 0x004fc80000705270 */
[----:B---3--:R-:W-:-:S04]  /*0560*/  ISETP.NE.AND P0, PT, R29, R22, P0 ;  /* 0x000000161d00720c */ /* 0x008fc80000705270 */
[----:B------:R-:W-:-:S04]  /*0570*/  ISETP.NE.AND P0, PT, R26, R22, P0 ;  /* 0x000000161a00720c */ /* 0x000fc80000705270 */
[----:B----4-:R-:W-:-:S04]  /*0580*/  ISETP.NE.AND P0, PT, R27, R22, P0 ;  /* 0x000000161b00720c */ /* 0x010fc80000705270 */
[----:B-----5:R-:W-:-:S04]  /*0590*/  ISETP.NE.AND P0, PT, R21, R22, P0 ;  /* 0x000000161500720c */ /* 0x020fc80000705270 */
[----:B------:R-:W-:-:S04]  /*05a0*/  ISETP.NE.AND P0, PT, R19, R22, P0 ;  /* 0x000000161300720c */ /* 0x000fc80000705270 */
[----:B------:R-:W-:Y:S01]  /*05b0*/  ISETP.NE.AND P0, PT, R11, R22, P0 ;  /* 0x000000160b00720c */ /* 0x000fe20000705270 */
[----:B------:R-:W-:-:S12]  /*05c0*/  @P1 BRA `(.L_x_4) ;  /* 0x0000000800d81947 */ /* 0x000fd80003800000 */
[----:B------:R-:W-:Y:S01]  /*05d0*/  IMAD.HI R10, R5, 0x4bda12f7, RZ ;  /* 0x4bda12f7050a7827 */ /* 0x000fe200078e02ff */
[----:B------:R-:W-:Y:S04]  /*05e0*/  BSSY.RECONVERGENT B1, `(.L_x_5) ;  /* 0x00000b3000017945 */ /* 0x000fe80003800200 */
[----:B------:R-:W-:-:S04]  /*05f0*/  SHF.R.U32.HI R11, RZ, 0x1f, R10 ;  /* 0x0000001fff0b7819 */ /* 0x000fc8000001160a */
[----:B------:R-:W-:Y:S02]  /*0600*/  LEA.HI.SX32 R10, R10, R11, 0x1d ;  /* 0x0000000b0a0a7211 */ /* 0x000fe400078feaff */
[----:B------:R-:W-:-:S03]  /*0610*/  SEL R11, RZ, 0x1, !P0 ;  /* 0x00000001ff0b7807 */ /* 0x000fc60004000000 */
[----:B------:R-:W-:-:S07]  /*0620*/  IMAD R10, R10, 0x3, RZ ;  /* 0x000000030a0a7824 */ /* 0x000fce00078e02ff */
.L_x_15:
[----:B------:R-:W-:Y:S01]  /*0630*/  PRMT R12, R7, 0x9910, RZ ;  /* 0x00009910070c7816 */ /* 0x000fe200000000ff */
[----:B------:R-:W-:Y:S04]  /*0640*/  BSSY.RECONVERGENT B0, `(.L_x_6) ;  /* 0x00000a4000007945 */ /* 0x000fe80003800200 */
        /* <DEDUP_REMOVED lines=11> */
[----:B------:R-:W-:-:S05]  /*0700*/  IMAD.IADD R14, R7, 0x1, -R12 ;  /* 0x00000001070e7824 */ /* 0x000fca00078e0a0c */
[----:B------:R-:W-:-:S13]  /*0710*/  ISETP.GT.AND P0, PT, R14, 0x2, PT ;  /* 0x000000020e00780c */ /* 0x000fda0003f04270 */
[----:B------:R-:W-:Y:S05]  /*0720*/  @P0 BRA `(.L_x_7) ;  /* 0x0000000800540947 */ /* 0x000fea0003800000 */
        /* <DEDUP_REMOVED lines=14> */
[----:B------:R-:W-:-:S05]  /*0810*/  VIADD R16, R16, 0x3 ;  /* 0x0000000310107836 */ /* 0x000fca0000000000 */
[----:B------:R-:W-:-:S04]  /*0820*/  LOP3.LUT R16, R16, 0xf, RZ, 0xc0, !PT ;  /* 0x0000000f10107812 */ /* 0x000fc800078ec0ff */
[----:B------:R-:W-:Y:S01]  /*0830*/  ISETP.NE.AND P0, PT, R16, RZ, PT ;  /* 0x000000ff1000720c */ /* 0x000fe20003f05270 */
[----:B------:R-:W-:-:S12]  /*0840*/  @!P3 BRA `(.L_x_9) ;  /* 0x0000000000e8b947 */ /* 0x000fd80003800000 */
[----:B------:R-:W-:Y:S02]  /*0850*/  IMAD.IADD R15, R0, 0x1, -R12 ;  /* 0x00000001000f7824 */ /* 0x000fe400078e0a0c */
[----:B------:R-:W-:Y:S02]  /*0860*/  IMAD.MOV.U32 R16, RZ, RZ, R24 ;  /* 0x000000ffff107224 */ /* 0x000fe400078e0018 */
[----:B------:R-:W-:-:S07]  /*0870*/  IMAD R15, R10, 0x9, R15 ;  /* 0x000000090a0f7824 */ /* 0x000fce00078e020f */
.L_x_10:
[----:B------:R-:W0:Y:S02]  /*0880*/  LDC.64 R12, c[0x0][0x380] ;  /* 0x0000e000ff0c7b82 */ /* 0x000e240000000a00 */
[----:B0-----:R-:W-:-:S05]  /*0890*/  IMAD.WIDE R12, R15, 0x4, R12 ;  /* 0x000000040f0c7825 */ /* 0x001fca00078e020c */
[----:B------:R-:W2:Y:S04]  /*08a0*/  LDG.E R17, desc[UR4][R12.64] ;  /* 0x000000040c117981 */ /* 0x000ea8000c1e1900 */
[----:B------:R-:W3:Y:S04]  /*08b0*/  LDG.E R19, desc[UR4][R12.64+0x4] ;  /* 0x000004040c137981 */ /* 0x000ee8000c1e1900 */
[----:B------:R-:W4:Y:S04]  /*08c0*/  LDG.E R20, desc[UR4][R12.64+0x8] ;  /* 0x000008040c147981 */ /* 0x000f28000c1e1900 */
[----:B------:R-:W5:Y:S04]  /*08d0*/  LDG.E R29, desc[UR4][R12.64+0x10] ;  /* 0x000010040c1d7981 */ /* 0x000f68000c1e1900 */
[----:B------:R-:W5:Y:S04]  /*08e0*/  LDG.E R18, desc[UR4][R12.64+0xc] ;  /* 0x00000c040c127981 */ /* 0x000f68000c1e1900 */
[----:B------:R-:W5:Y:S04]  /*08f0*/  LDG.E R27, desc[UR4][R12.64+0x14] ;  /* 0x000014040c1b7981 */ /* 0x000f68000c1e1900 */
[----:B------:R-:W5:Y:S04]  /*0900*/  LDG.E R25, desc[UR4][R12.64+0x18] ;  /* 0x000018040c197981 */ /* 0x000f68000c1e1900 */
[----:B------:R-:W5:Y:S01]  /*0910*/  LDG.E R21, desc[UR4][R12.64+0x20] ;  /* 0x000020040c157981 */ /* 0x000f62000c1e1900 */
[----:B--2---:R-:W-:-:S03]  /*0920*/  ISETP.NE.AND P1, PT, R17, R22, PT ;  /* 0x000000161100720c */ /* 0x004fc60003f25270 */
[----:B------:R-:W2:Y:S01]  /*0930*/  LDG.E R17, desc[UR4][R12.64+0x1c] ;  /* 0x00001c040c117981 */ /* 0x000ea2000c1e1900 */
[----:B---3--:R-:W-:-:S03]  /*0940*/  ISETP.NE.AND P2, PT, R19, R22, PT ;  /* 0x000000161300720c */ /* 0x008fc60003f45270 */
[----:B------:R-:W3:Y:S01]  /*0950*/  LDG.E R19, desc[UR4][R12.64+0x24] ;  /* 0x000024040c137981 */ /* 0x000ee2000c1e1900 */
[-C--:B----4-:R-:W-:Y:S02]  /*0960*/  ISETP.NE.AND P6, PT, R20, R22.reuse, PT ;  /* 0x000000161400720c */ /* 0x090fe40003fc5270 */
[----:B------:R-:W-:Y:S02]  /*0970*/  SEL R20, R11, RZ, P1 ;  /* 0x000000ff0b147207 */ /* 0x000fe40000800000 */
[----:B------:R-:W4:Y:S02]  /*0980*/  LDG.E R11, desc[UR4][R12.64+0x28] ;  /* 0x000028040c0b7981 */ /* 0x000f24000c1e1900 */
[----:B------:R-:W-:Y:S02]  /*0990*/  SEL R20, R20, RZ, P2 ;  /* 0x000000ff14147207 */ /* 0x000fe40001000000 */
[-C--:B-----5:R-:W-:Y:S02]  /*09a0*/  ISETP.NE.AND P2, PT, R29, R22.reuse, PT ;  /* 0x000000161d00720c */ /* 0x0a0fe40003f45270 */
[----:B------:R-:W5:Y:S01]  /*09b0*/  LDG.E R29, desc[UR4][R12.64+0x2c] ;  /* 0x00002c040c1d7981 */ /* 0x000f62000c1e1900 */
[----:B------:R-:W-:-:S02]  /*09c0*/  ISETP.NE.AND P1, PT, R18, R22, PT ;  /* 0x000000161200720c */ /* 0x000fc40003f25270 */
[----:B------:R-:W-:Y:S01]  /*09d0*/  SEL R20, R20, RZ, P6 ;  /* 0x000000ff14147207 */ /* 0x000fe20003000000 */
[----:B------:R-:W5:Y:S01]  /*09e0*/  LDG.E R18, desc[UR4][R12.64+0x3c] ;  /* 0x00003c040c127981 */ /* 0x000f62000c1e1900 */
[----:B------:R-:W-:-:S03]  /*09f0*/  ISETP.NE.AND P6, PT, R27, R22, PT ;  /* 0x000000161b00720c */ /* 0x000fc60003fc5270 */
[----:B------:R-:W5:Y:S01]  /*0a00*/  LDG.E R27, desc[UR4][R12.64+0x30] ;  /* 0x000030040c1b7981 */ /* 0x000f62000c1e1900 */
[----:B------:R-:W-:Y:S02]  /*0a10*/  SEL R20, R20, RZ, P1 ;  /* 0x000000ff14147207 */ /* 0x000fe40000800000 */
[-C--:B------:R-:W-:Y:S02]  /*0a20*/  ISETP.NE.AND P1, PT, R25, R22.reuse, PT ;  /* 0x000000161900720c */ /* 0x080fe40003f25270 */
[----:B------:R-:W5:Y:S01]  /*0a30*/  LDG.E R25, desc[UR4][R12.64+0x34] ;  /* 0x000034040c197981 */ /* 0x000f62000c1e1900 */
[----:B------:R-:W-:Y:S02]  /*0a40*/  SEL R20, R20, RZ, P2 ;  /* 0x000000ff14147207 */ /* 0x000fe40001000000 */
[----:B--2---:R-:W-:Y:S02]  /*0a50*/  ISETP.NE.AND P2, PT, R17, R22, PT ;  /* 0x000000161100720c */ /* 0x004fe40003f45270 */
[----:B------:R-:W2:Y:S01]  /*0a60*/  LDG.E R17, desc[UR4][R12.64+0x38] ;  /* 0x000038040c117981 */ /* 0x000ea2000c1e1900 */
[----:B------:R-:W-:-:S04]  /*0a70*/  SEL R20, R20, RZ, P6 ;  /* 0x000000ff14147207 */ /* 0x000fc80003000000 */
[----:B------:R-:W-:Y:S02]  /*0a80*/  SEL R20, R20, RZ, P1 ;  /* 0x000000ff14147207 */ /* 0x000fe40000800000 */
[-C--:B------:R-:W-:Y:S02]  /*0a90*/  ISETP.NE.AND P1, PT, R21, R22.reuse, PT ;  /* 0x000000161500720c */ /* 0x080fe40003f25270 */
[----:B------:R-:W-:Y:S02]  /*0aa0*/  SEL R20, R20, RZ, P2 ;  /* 0x000000ff14147207 */ /* 0x000fe40001000000 */
[-C--:B---3--:R-:W-:Y:S02]  /*0ab0*/  ISETP.NE.AND P2, PT, R19, R22.reuse, PT ;  /* 0x000000161300720c */ /* 0x088fe40003f45270 */
[----:B------:R-:W-:Y:S02]  /*0ac0*/  SEL R20, R20, RZ, P1 ;  /* 0x000000ff14147207 */ /* 0x000fe40000800000 */
[----:B----4-:R-:W-:-:S02]  /*0ad0*/  ISETP.NE.AND P1, PT, R11, R22, PT ;  /* 0x000000160b00720c */ /* 0x010fc40003f25270 */
[----:B------:R-:W-:Y:S01]  /*0ae0*/  SEL R20, R20, RZ, P2 ;  /* 0x000000ff14147207 */ /* 0x000fe20001000000 */
[----:B------:R-:W-:Y:S01]  /*0af0*/  VIADD R16, R16, 0x10 ;  /* 0x0000001010107836 */ /* 0x000fe20000000000 */
[-C--:B-----5:R-:W-:Y:S02]  /*0b00*/  ISETP.NE.AND P2, PT, R29, R22.reuse, PT ;  /* 0x000000161d00720c */ /* 0x0a0fe40003f45270 */
[----:B------:R-:W-:Y:S02]  /*0b10*/  SEL R20, R20, RZ, P1 ;  /* 0x000000ff14147207 */ /* 0x000fe40000800000 */
[----:B------:R-:W-:Y:S02]  /*0b20*/  ISETP.NE.AND P1, PT, R27, R22, PT ;  /* 0x000000161b00720c */ /* 0x000fe40003f25270 */
[----:B------:R-:W-:Y:S02]  /*0b30*/  SEL R20, R20, RZ, P2 ;  /* 0x000000ff14147207 */ /* 0x000fe40001000000 */
[----:B------:R-:W-:-:S02]  /*0b40*/  ISETP.NE.AND P6, PT, R16, RZ, PT ;  /* 0x000000ff1000720c */ /* 0x000fc40003fc5270 */
[----:B------:R-:W-:Y:S02]  /*0b50*/  ISETP.NE.AND P2, PT, R25, R22, PT ;  /* 0x000000161900720c */ /* 0x000fe40003f45270 */
[----:B------:R-:W-:-:S04]  /*0b60*/  SEL R20, R20, RZ, P1 ;  /* 0x000000ff14147207 */ /* 0x000fc80000800000 */
[----:B------:R-:W-:Y:S02]  /*0b70*/  SEL R20, R20, RZ, P2 ;  /* 0x000000ff14147207 */ /* 0x000fe40001000000 */
[-C--:B------:R-:W-:Y:S01]  /*0b80*/  ISETP.NE.AND P2, PT, R18, R22.reuse, PT ;  /* 0x000000161200720c */ /* 0x080fe20003f45270 */
[----:B------:R-:W-:Y:S02]  /*0b90*/  VIADD R14, R14, 0x10 ;  /* 0x000000100e0e7836 */ /* 0x000fe40000000000 */
[----:B------:R-:W-:Y:S01]  /*0ba0*/  VIADD R15, R15, 0x10 ;  /* 0x000000100f0f7836 */ /* 0x000fe20000000000 */
[----:B--2---:R-:W-:-:S04]  /*0bb0*/  ISETP.NE.AND P1, PT, R17, R22, PT ;  /* 0x000000161100720c */ /* 0x004fc80003f25270 */
[----:B------:R-:W-:-:S04]  /*0bc0*/  SEL R20, R20, RZ, P1 ;  /* 0x000000ff14147207 */ /* 0x000fc80000800000 */
[----:B------:R-:W-:Y:S01]  /*0bd0*/  SEL R11, R20, RZ, P2 ;  /* 0x000000ff140b7207 */ /* 0x000fe20001000000 */
[----:B------:R-:W-:Y:S06]  /*0be0*/  @P6 BRA `(.L_x_10) ;  /* 0xfffffffc00246947 */ /* 0x000fec000383ffff */
.L_x_9:
[----:B------:R-:W-:Y:S05]  /*0bf0*/  BSYNC.RECONVERGENT B5 ;  /* 0x0000000000057941 */ /* 0x000fea0003800200 */
.L_x_8:
[----:B------:R-:W-:Y:S05]  /*0c00*/  @!P0 BRA `(.L_x_7) ;  /* 0x00000004001c8947 */ /* 0x000fea0003800000 */
[----:B------:R-:W-:Y:S01]  /*0c10*/  IMAD R15, R2, 0x51, RZ ;  /* 0x00000051020f7824 */ /* 0x000fe200078e02ff */
[----:B------:R-:W-:Y:S01]  /*0c20*/  BSSY.RECONVERGENT B5, `(.L_x_11) ;  /* 0x0000020000057945 */ /* 0x000fe20003800200 */
[----:B------:R-:W-:Y:S02]  /*0c30*/  ISETP.NE.AND P0, PT, R8, RZ, PT ;  /* 0x000000ff0800720c */ /* 0x000fe40003f05270 */
[----:B------:R-:W-:Y:S01]  /*0c40*/  IMAD R15, R10, 0x9, R15 ;  /* 0x000000090a0f7824 */ /* 0x000fe200078e020f */
[----:B------:R-:W-:Y:S10]  /*0c50*/  @!P4 BRA `(.L_x_12) ;  /* 0x000000000070c947 */ /* 0x000ff40003800000 */
        /* <DEDUP_REMOVED lines=11> */
[----:B------:R-:W-:Y:S01]  /*0d10*/  VIADD R14, R14, 0x8 ;  /* 0x000000080e0e7836 */ /* 0x000fe20000000000 */
[----:B--2---:R-:W-:-:S02]  /*0d20*/  ISETP.NE.AND P1, PT, R25, R22, PT ;  /* 0x000000161900720c */ /* 0x004fc40003f25270 */
[-C--:B---3--:R-:W-:Y:S02]  /*0d30*/  ISETP.NE.AND P2, PT, R27, R22.reuse, PT ;  /* 0x000000161b00720c */ /* 0x088fe40003f45270 */
[----:B------:R-:W-:Y:S02]  /*0d40*/  SEL R11, R11, RZ, P1 ;  /* 0x000000ff0b0b7207 */ /* 0x000fe40000800000 */
[-C--:B----4-:R-:W-:Y:S02]  /*0d50*/  ISETP.NE.AND P1, PT, R29, R22.reuse, PT ;  /* 0x000000161d00720c */ /* 0x090fe40003f25270 */
[----:B------:R-:W-:Y:S02]  /*0d60*/  SEL R11, R11, RZ, P2 ;  /* 0x000000ff0b0b7207 */ /* 0x000fe40001000000 */
[----:B-----5:R-:W-:Y:S02]  /*0d70*/  ISETP.NE.AND P2, PT, R16, R22, PT ;  /* 0x000000161000720c */ /* 0x020fe40003f45270 */
[----:B------:R-:W-:-:S02]  /*0d80*/  SEL R11, R11, RZ, P1 ;  /* 0x000000ff0b0b7207 */ /* 0x000fc40000800000 */
[-C--:B------:R-:W-:Y:S02]  /*0d90*/  ISETP.NE.AND P1, PT, R18, R22.reuse, PT ;  /* 0x000000161200720c */ /* 0x080fe40003f25270 */
[----:B------:R-:W-:Y:S02]  /*0da0*/  SEL R11, R11, RZ, P2 ;  /* 0x000000ff0b0b7207 */ /* 0x000fe40001000000 */
[-C--:B------:R-:W-:Y:S02]  /*0db0*/  ISETP.NE.AND P2, PT, R19, R22.reuse, PT ;  /* 0x000000161300720c */ /* 0x080fe40003f45270 */
[----:B------:R-:W-:Y:S02]  /*0dc0*/  SEL R11, R11, RZ, P1 ;  /* 0x000000ff0b0b7207 */ /* 0x000fe40000800000 */
[----:B------:R-:W-:Y:S02]  /*0dd0*/  ISETP.NE.AND P1, PT, R17, R22, PT ;  /* 0x000000161100720c */ /* 0x000fe40003f25270 */
[----:B------:R-:W-:-:S02]  /*0de0*/  SEL R11, R11, RZ, P2 ;  /* 0x000000ff0b0b7207 */ /* 0x000fc40001000000 */
[----:B------:R-:W-:Y:S02]  /*0df0*/  ISETP.NE.AND P2, PT, R21, R22, PT ;  /* 0x000000161500720c */ /* 0x000fe40003f45270 */
[----:B------:R-:W-:-:S04]  /*0e00*/  SEL R11, R11, RZ, P1 ;  /* 0x000000ff0b0b7207 */ /* 0x000fc80000800000 */
[----:B------:R-:W-:-:S07]  /*0e10*/  SEL R11, R11, RZ, P2 ;  /* 0x000000ff0b0b7207 */ /* 0x000fce0001000000 */
.L_x_12:
[----:B------:R-:W-:Y:S05]  /*0e20*/  BSYNC.RECONVERGENT B5 ;  /* 0x0000000000057941 */ /* 0x000fea0003800200 */
.L_x_11:
[----:B------:R-:W-:Y:S05]  /*0e30*/  @!P0 BRA `(.L_x_7) ;  /* 0x0000000000908947 */ /* 0x000fea0003800000 */
[----:B------:R-:W-:Y:S01]  /*0e40*/  BSSY.RECONVERGENT B5, `(.L_x_13) ;  /* 0x0000013000057945 */ /* 0x000fe20003800200 */
[----:B------:R-:W-:-:S03]  /*0e50*/  ISETP.NE.AND P0, PT, R23, RZ, PT ;  /* 0x000000ff1700720c */ /* 0x000fc60003f05270 */
[----:B------:R-:W-:Y:S10]  /*0e60*/  @!P5 BRA `(.L_x_14) ;  /* 0x000000000040d947 */ /* 0x000ff40003800000 */
[----:B------:R-:W0:Y:S01]  /*0e70*/  LDC.64 R12, c[0x0][0x380] ;  /* 0x0000e000ff0c7b82 */ /* 0x000e220000000a00 */
[----:B------:R-:W-:-:S04]  /*0e80*/  IMAD.IADD R17, R15, 0x1, R14 ;  /* 0x000000010f117824 */ /* 0x000fc800078e020e */
[----:B0-----:R-:W-:-:S05]  /*0e90*/  IMAD.WIDE R12, R17, 0x4, R12 ;  /* 0x00000004110c7825 */ /* 0x001fca00078e020c */
[----:B------:R-:W2:Y:S04]  /*0ea0*/  LDG.E R17, desc[UR4][R12.64] ;  /* 0x000000040c117981 */ /* 0x000ea8000c1e1900 */
[----:B------:R-:W3:Y:S04]  /*0eb0*/  LDG.E R19, desc[UR4][R12.64+0x4] ;  /* 0x000004040c137981 */ /* 0x000ee8000c1e1900 */
[----:B------:R-:W4:Y:S04]  /*0ec0*/  LDG.E R21, desc[UR4][R12.64+0x8] ;  /* 0x000008040c157981 */ /* 0x000f28000c1e1900 */
        /* <DEDUP_REMOVED lines=8> */
[----:B------:R-:W-:-:S04]  /*0f50*/  SEL R11, R11, RZ, P1 ;  /* 0x000000ff0b0b7207 */ /* 0x000fc80000800000 */
[----:B------:R-:W-:-:S07]  /*0f60*/  SEL R11, R11, RZ, P2 ;  /* 0x000000ff0b0b7207 */ /* 0x000fce0001000000 */
.L_x_14:
[----:B------:R-:W-:Y:S05]  /*0f70*/  BSYNC.RECONVERGENT B5 ;  /* 0x0000000000057941 */ /* 0x000fea0003800200 */
.L_x_13:
[----:B------:R-:W-:Y:S05]  /*0f80*/  @!P0 BRA `(.L_x_7) ;  /* 0x00000000003c8947 */ /* 0x000fea0003800000 */
[----:B------:R-:W0:Y:S01]  /*0f90*/  LDC.64 R12, c[0x0][0x380] ;  /* 0x0000e000ff0c7b82 */ /* 0x000e220000000a00 */
[----:B------:R-:W-:-:S04]  /*0fa0*/  IMAD.IADD R15, R15, 0x1, R14 ;  /* 0x000000010f0f7824 */ /* 0x000fc800078e020e */
[----:B0-----:R-:W-:-:S05]  /*0fb0*/  IMAD.WIDE R12, R15, 0x4, R12 ;  /* 0x000000040f0c7825 */ /* 0x001fca00078e020c */
[----:B------:R-:W2:Y:S01]  /*0fc0*/  LDG.E R15, desc[UR4][R12.64] ;  /* 0x000000040c0f7981 */ /* 0x000ea2000c1e1900 */
[----:B------:R-:W-:Y:S02]  /*0fd0*/  ISETP.NE.AND P1, PT, R23, 0x1, PT ;  /* 0x000000011700780c */ /* 0x000fe40003f25270 */
[----:B--2---:R-:W-:-:S04]  /*0fe0*/  ISETP.NE.AND P0, PT, R15, R22, PT ;  /* 0x000000160f00720c */ /* 0x004fc80003f05270 */
[----:B------:R-:W-:-:S07]  /*0ff0*/  SEL R11, R11, RZ, P0 ;  /* 0x000000ff0b0b7207 */ /* 0x000fce0000000000 */
[----:B------:R-:W-:Y:S05]  /*1000*/  @!P1 BRA `(.L_x_7) ;  /* 0x00000000001c9947 */ /* 0x000fea0003800000 */
[----:B------:R-:W-:Y:S01]  /*1010*/  ISETP.NE.AND P1, PT, R23, 0x2, PT ;  /* 0x000000021700780c */ /* 0x000fe20003f25270 */
[----:B------:R-:W2:-:S12]  /*1020*/  LDG.E R15, desc[UR4][R12.64+0x4] ;  /* 0x000004040c0f7981 */ /* 0x000e98000c1e1900 */
[----:B------:R-:W3:Y:S01]  /*1030*/  @P1 LDG.E R17, desc[UR4][R12.64+0x8] ;  /* 0x000008040c111981 */ /* 0x000ee2000c1e1900 */
[----:B--2---:R-:W-:-:S04]  /*1040*/  ISETP.NE.AND P0, PT, R15, R22, PT ;  /* 0x000000160f00720c */ /* 0x004fc80003f05270 */
[----:B------:R-:W-:Y:S02]  /*1050*/  SEL R11, R11, RZ, P0 ;  /* 0x000000ff0b0b7207 */ /* 0x000fe40000000000 */
[----:B---3--:R-:W-:-:S04]  /*1060*/  @P1 ISETP.NE.AND P2, PT, R17, R22, PT ;  /* 0x000000161100120c */ /* 0x008fc80003f45270 */
[----:B------:R-:W-:-:S09]  /*1070*/  @P1 SEL R11, R11, RZ, P2 ;  /* 0x000000ff0b0b1207 */ /* 0x000fd20001000000 */
.L_x_7:
[----:B------:R-:W-:Y:S05]  /*1080*/  BSYNC.RECONVERGENT B0 ;  /* 0x0000000000007941 */ /* 0x000fea0003800200 */
.L_x_6:
[----:B------:R-:W-:-:S05]  /*1090*/  IMAD.HI R12, R5, 0x4bda12f7, RZ ;  /* 0x4bda12f7050c7827 */ /* 0x000fca00078e02ff */
[----:B------:R-:W-:-:S04]  /*10a0*/  SHF.R.U32.HI R13, RZ, 0x1f, R12 ;  /* 0x0000001fff0d7819 */ /* 0x000fc8000001160c */
[----:B------:R-:W-:-:S05]  /*10b0*/  LEA.HI.SX32 R13, R12, R13, 0x1d ;  /* 0x0000000d0c0d7211 */ /* 0x000fca00078feaff */
[----:B------:R-:W-:-:S05]  /*10c0*/  IMAD R13, R13, 0x3, RZ ;  /* 0x000000030d0d7824 */ /* 0x000fca00078e02ff */
[----:B------:R-:W-:-:S04]  /*10d0*/  VIMNMX R13, PT, PT, R13, 0x2, !PT ;  /* 0x000000020d0d7848 */ /* 0x000fc80007fe0100 */
[C---:B------:R-:W-:Y:S01]  /*10e0*/  ISETP.NE.AND P0, PT, R10.reuse, R13, PT ;  /* 0x0000000d0a00720c */ /* 0x040fe20003f05270 */
[----:B------:R-:W-:-:S12]  /*10f0*/  VIADD R10, R10, 0x1 ;  /* 0x000000010a0a7836 */ /* 0x000fd80000000000 */
[----:B------:R-:W-:Y:S05]  /*1100*/  @P0 BRA `(.L_x_15) ;  /* 0xfffffff400480947 */ /* 0x000fea000383ffff */
[----:B------:R-:W-:Y:S05]  /*1110*/  BSYNC.RECONVERGENT B1 ;  /* 0x0000000000017941 */ /* 0x000fea0003800200 */
.L_x_5:
[----:B------:R-:W-:-:S13]  /*1120*/  ISETP.EQ.AND P0, PT, R11, 0x1, PT ;  /* 0x000000010b00780c */ /* 0x000fda0003f02270 */
.L_x_4:
[----:B------:R-:W-:Y:S05]  /*1130*/  BSYNC.RECONVERGENT B2 ;  /* 0x0000000000027941 */ /* 0x000fea0003800200 */
.L_x_3:
[----:B------:R-:W-:Y:S04]  /*1140*/  BSSY.RECONVERGENT B0, `(.L_x_16) ;  /* 0x000007b000007945 */ /* 0x000fe80003800200 */
[----:B------:R-:W-:Y:S05]  /*1150*/  @!P0 BRA `(.L_x_17) ;  /* 0x0000000400e48947 */ /* 0x000fea0003800000 */
[----:B------:R-:W0:Y:S01]  /*1160*/  S2R R11, SR_LANEID ;  /* 0x00000000000b7919 */ /* 0x000e220000000000 */
[----:B------:R-:W-:Y:S01]  /*1170*/  VOTEU.ANY UR6, UPT, PT ;  /* 0x0000000000067886 */ /* 0x000fe200038e0100 */
[----:B------:R-:W1:Y:S01]  /*1180*/  LDC.64 R14, c[0x0][0x398] ;  /* 0x0000e600ff0e7b82 */ /* 0x000e620000000a00 */
[----:B------:R-:W0:Y:S01]  /*1190*/  FLO.U32 R16, UR6 ;  /* 0x0000000600107d00 */ /* 0x000e2200080e0000 */
[----:B------:R-:W2:Y:S06]  /*11a0*/  S2R R0, SR_LTMASK ;  /* 0x0000000000007919 */ /* 0x000eac0000003900 */
[----:B------:R-:W3:Y:S01]  /*11b0*/  LDC.64 R12, c[0x0][0x388] ;  /* 0x0000e200ff0c7b82 */ /* 0x000ee20000000a00 */
[----:B------:R-:W1:Y:S01]  /*11c0*/  POPC R17, UR6 ;  /* 0x0000000600117d09 */ /* 0x000e620008000000 */
[----:B0-----:R-:W-:-:S06]  /*11d0*/  ISETP.EQ.U32.AND P0, PT, R16, R11, PT ;  /* 0x0000000b1000720c */ /* 0x001fcc0003f02070 */
[----:B------:R-:W0:Y:S07]  /*11e0*/  LDC.64 R10, c[0x0][0x380] ;  /* 0x0000e000ff0a7b82 */ /* 0x000e2e0000000a00 */
[----:B-1----:R-:W4:Y:S01]  /*11f0*/  @P0 ATOMG.E.ADD.STRONG.GPU PT, R15, desc[UR4][R14.64], R17 ;  /* 0x800000110e0f09a8 */ /* 0x002f2200081ef104 */
[----:B--2---:R-:W-:Y:S01]  /*1200*/  LOP3.LUT R18, R0, UR6, RZ, 0xc0, !PT ;  /* 0x0000000600127c12 */ /* 0x004fe2000f8ec0ff */
[----:B------:R-:W-:Y:S02]  /*1210*/  IMAD.MOV.U32 R27, RZ, RZ, RZ ;  /* 0x000000ffff1b7224 */ /* 0x000fe400078e00ff */
[----:B------:R-:W-:-:S03]  /*1220*/  IMAD.MOV.U32 R0, RZ, RZ, RZ ;  /* 0x000000ffff007224 */ /* 0x000fc600078e00ff */
[----:B------:R-:W1:Y:S01]  /*1230*/  POPC R18, R18 ;  /* 0x0000001200127309 */ /* 0x000e620000000000 */
[----:B----4-:R-:W1:Y:S02]  /*1240*/  SHFL.IDX PT, R25, R15, R16, 0x1f ;  /* 0x00001f100f197589 */ /* 0x010e6400000e0000 */
[----:B01-3--:R-:W-:-:S07]  /*1250*/  IMAD.IADD R25, R25, 0x1, R18 ;  /* 0x0000000119197824 */ /* 0x00bfce00078e0212 */
.L_x_18:
[----:B-1----:R-:W-:Y:S02]  /*1260*/  IMAD R26, R27, 0x9, RZ ;  /* 0x000000091b1a7824 */ /* 0x002fe400078e02ff */
[----:B------:R-:W-:-:S04]  /*1270*/  IMAD R17, R2, 0x51, RZ ;  /* 0x0000005102117824 */ /* 0x000fc800078e02ff */
[----:B------:R-:W-:-:S04]  /*1280*/  IMAD.IADD R17, R17, 0x1, R26 ;  /* 0x0000000111117824 */ /* 0x000fc800078e021a */
[----:B------:R-:W-:-:S05]  /*1290*/  IMAD.WIDE R16, R17, 0x4, R10 ;  /* 0x0000000411107825 */ /* 0x000fca00078e020a */
[----:B------:R-:W2:Y:S01]  /*12a0*/  LDG.E R29, desc[UR4][R16.64] ;  /* 0x00000004101d7981 */ /* 0x000ea2000c1e1900 */
[----:B------:R-:W-:Y:S01]  /*12b0*/  ISETP.NE.AND P0, PT, R27, R6, PT ;  /* 0x000000061b00720c */ /* 0x000fe20003f05270 */
[----:B------:R-:W-:-:S03]  /*12c0*/  IMAD R15, R25, 0x51, R26 ;  /* 0x00000051190f7824 */ /* 0x000fc600078e021a */
[----:B------:R-:W-:Y:S01]  /*12d0*/  ISETP.EQ.AND P1, PT, R7, RZ, !P0 ;  /* 0x000000ff0700720c */ /* 0x000fe20004722270 */
[----:B------:R-:W-:-:S03]  /*12e0*/  IMAD.WIDE R14, R15, 0x4, R12 ;  /* 0x000000040f0e7825 */ /* 0x000fc600078e020c */
[----:B--2---:R-:W-:Y:S02]  /*12f0*/  ISETP.NE.OR P2, PT, R29, RZ, P1 ;  /* 0x000000ff1d00720c */ /* 0x004fe40000f45670 */
[----:B------:R-:W-:Y:S11]  /*1300*/  STG.E desc[UR4][R14.64], R29 ;  /* 0x0000001d0e007986 */ /* 0x000ff6000c101904 */
[----:B------:R-:W0:Y:S01]  /*1310*/  @!P2 LDC.64 R18, c[0x0][0x3a0] ;  /* 0x0000e800ff12ab82 */ /* 0x000e220000000a00 */
[----:B------:R-:W-:-:S04]  /*1320*/  @!P2 IMAD R21, R25, 0x51, R0 ;  /* 0x000000511915a824 */ /* 0x000fc800078e0200 */
[----:B0-----:R-:W-:-:S05]  /*1330*/  @!P2 IMAD.WIDE R18, R21, 0x4, R18 ;  /* 0x000000041512a825 */ /* 0x001fca00078e0212 */
[----:B------:R0:W-:Y:S04]  /*1340*/  @!P2 STG.E desc[UR4][R18.64], R26 ;  /* 0x0000001a1200a986 */ /* 0x0001e8000c101904 */
[----:B------:R-:W2:Y:S01]  /*1350*/  LDG.E R28, desc[UR4][R16.64+0x4] ;  /* 0x00000404101c7981 */ /* 0x000ea2000c1e1900 */
[----:B------:R-:W-:Y:S01]  /*1360*/  ISETP.EQ.AND P1, PT, R7, 0x1, !P0 ;  /* 0x000000010700780c */ /* 0x000fe20004722270 */
[----:B------:R-:W-:-:S03]  /*1370*/  @!P2 VIADD R0, R0, 0x1 ;  /* 0x000000010000a836 */ /* 0x000fc60000000000 */
[----:B--2---:R-:W-:Y:S01]  /*1380*/  ISETP.NE.OR P1, PT, R28, RZ, P1 ;  /* 0x000000ff1c00720c */ /* 0x004fe20000f25670 */
[----:B------:R-:W-:-:S12]  /*1390*/  STG.E desc[UR4][R14.64+0x4], R28 ;  /* 0x0000041c0e007986 */ /* 0x000fd8000c101904 */
[----:B------:R-:W1:Y:S01]  /*13a0*/  @!P1 LDC.64 R20, c[0x0][0x3a0] ;  /* 0x0000e800ff149b82 */ /* 0x000e620000000a00 */
[----:B0-----:R-:W-:Y:S02]  /*13b0*/  @!P1 IMAD R19, R25, 0x51, R0 ;  /* 0x0000005119139824 */ /* 0x001fe400078e0200 */
[----:B------:R-:W-:Y:S02]  /*13c0*/  @!P1 VIADD R29, R26, 0x1 ;  /* 0x000000011a1d9836 */ /* 0x000fe40000000000 */
[----:B-1----:R-:W-:-:S05]  /*13d0*/  @!P1 IMAD.WIDE R20, R19, 0x4, R20 ;  /* 0x0000000413149825 */ /* 0x002fca00078e0214 */
[----:B------:R0:W-:Y:S04]  /*13e0*/  @!P1 STG.E desc[UR4][R20.64], R29 ;  /* 0x0000001d14009986 */ /* 0x0001e8000c101904 */
[----:B0-----:R-:W2:Y:S01]  /*13f0*/  LDG.E R29, desc[UR4][R16.64+0x8] ;  /* 0x00000804101d7981 */ /* 0x001ea2000c1e1900 */
[----:B------:R-:W-:Y:S01]  /*1400*/  ISETP.EQ.AND P2, PT, R7, 0x2, !P0 ;  /* 0x000000020700780c */ /* 0x000fe20004742270 */
[----:B------:R-:W-:-:S03]  /*1410*/  @!P1 VIADD R0, R0, 0x1 ;  /* 0x0000000100009836 */ /* 0x000fc60000000000 */
[----:B--2---:R-:W-:Y:S01]  /*1420*/  ISETP.NE.OR P2, PT, R29, RZ, P2 ;  /* 0x000000ff1d00720c */ /* 0x004fe20001745670 */
[----:B------:R0:W-:-:S12]  /*1430*/  STG.E desc[UR4][R14.64+0x8], R29 ;  /* 0x0000081d0e007986 */ /* 0x0001d8000c101904 */
[----:B------:R-:W1:Y:S01]  /*1440*/  @!P2 LDC.64 R18, c[0x0][0x3a0] ;  /* 0x0000e800ff12ab82 */ /* 0x000e620000000a00 */
[----:B------:R-:W-:-:S04]  /*1450*/  @!P2 IMAD R28, R25, 0x51, R0 ;  /* 0x00000051191ca824 */ /* 0x000fc800078e0200 */
[----:B-1----:R-:W-:-:S04]  /*1460*/  @!P2 IMAD.WIDE R18, R28, 0x4, R18 ;  /* 0x000000041c12a825 */ /* 0x002fc800078e0212 */
[----:B------:R-:W-:-:S05]  /*1470*/  @!P2 VIADD R28, R26, 0x2 ;  /* 0x000000021a1ca836 */ /* 0x000fca0000000000 */
[----:B------:R1:W-:Y:S04]  /*1480*/  @!P2 STG.E desc[UR4][R18.64], R28 ;  /* 0x0000001c1200a986 */ /* 0x0003e8000c101904 */
[----:B0-----:R-:W2:Y:S01]  /*1490*/  LDG.E R29, desc[UR4][R16.64+0xc] ;  /* 0x00000c04101d7981 */ /* 0x001ea2000c1e1900 */
[----:B------:R-:W-:Y:S01]  /*14a0*/  ISETP.EQ.AND P1, PT, R7, 0x3, !P0 ;  /* 0x000000030700780c */ /* 0x000fe20004722270 */
[----:B------:R-:W-:-:S03]  /*14b0*/  @!P2 VIADD R0, R0, 0x1 ;  /* 0x000000010000a836 */ /* 0x000fc60000000000 */
[----:B--2---:R-:W-:Y:S01]  /*14c0*/  ISETP.NE.OR P1, PT, R29, RZ, P1 ;  /* 0x000000ff1d00720c */ /* 0x004fe20000f25670 */
[----:B------:R0:W-:-:S12]  /*14d0*/  STG.E desc[UR4][R14.64+0xc], R29 ;  /* 0x00000c1d0e007986 */ /* 0x0001d8000c101904 */
[----:B------:R-:W2:Y:S01]  /*14e0*/  @!P1 LDC.64 R20, c[0x0][0x3a0] ;  /* 0x0000e800ff149b82 */ /* 0x000ea20000000a00 */
[----:B-1----:R-:W-:Y:S02]  /*14f0*/  @!P1 IMAD R19, R25, 0x51, R0 ;  /* 0x0000005119139824 */ /* 0x002fe400078e0200 */
[----:B0-----:R-:W-:Y:S02]  /*1500*/  @!P1 VIADD R29, R26, 0x3 ;  /* 0x000000031a1d9836 */ /* 0x001fe40000000000 */
[----:B--2---:R-:W-:-:S05]  /*1510*/  @!P1 IMAD.WIDE R20, R19, 0x4, R20 ;  /* 0x0000000413149825 */ /* 0x004fca00078e0214 */
        /* <DEDUP_REMOVED lines=35> */
[----:B------:R1:W-:-:S12]  /*1750*/  STG.E desc[UR4][R14.64+0x1c], R28 ;  /* 0x00001c1c0e007986 */ /* 0x0003d8000c101904 */
[----:B------:R-:W2:Y:S01]  /*1760*/  @!P1 LDC.64 R20, c[0x0][0x3a0] ;  /* 0x0000e800ff149b82 */ /* 0x000ea20000000a00 */
[----:B0-----:R-:W-:Y:S02]  /*1770*/  @!P1 IMAD R19, R25, 0x51, R0 ;  /* 0x0000005119139824 */ /* 0x001fe400078e0200 */
[----:B------:R-:W-:Y:S02]  /*1780*/  @!P1 VIADD R29, R26, 0x7 ;  /* 0x000000071a1d9836 */ /* 0x000fe40000000000 */
[----:B--2---:R-:W-:-:S05]  /*1790*/  @!P1 IMAD.WIDE R20, R19, 0x4, R20 ;  /* 0x0000000413149825 */ /* 0x004fca00078e0214 */
[----:B------:R1:W-:Y:S04]  /*17a0*/  @!P1 STG.E desc[UR4][R20.64], R29 ;  /* 0x0000001d14009986 */ /* 0x0003e8000c101904 */
[----:B------:R-:W2:Y:S01]  /*17b0*/  LDG.E R17, desc[UR4][R16.64+0x20] ;  /* 0x0000200410117981 */ /* 0x000ea2000c1e1900 */
[----:B------:R-:W-:Y:S01]  /*17c0*/  ISETP.EQ.AND P0, PT, R7, 0x8, !P0 ;  /* 0x000000080700780c */ /* 0x000fe20004702270 */
[----:B------:R-:W-:Y:S02]  /*17d0*/  @!P1 VIADD R0, R0, 0x1 ;  /* 0x0000000100009836 */ /* 0x000fe40000000000 */
[----:B------:R-:W-:-:S05]  /*17e0*/  VIADD R27, R27, 0x1 ;  /* 0x000000011b1b7836 */ /* 0x000fca0000000000 */
[----:B------:R-:W-:Y:S02]  /*17f0*/  ISETP.NE.AND P1, PT, R27, 0x9, PT ;  /* 0x000000091b00780c */ /* 0x000fe40003f25270 */
[----:B--2---:R-:W-:Y:S01]  /*1800*/  ISETP.NE.OR P0, PT, R17, RZ, P0 ;  /* 0x000000ff1100720c */ /* 0x004fe20000705670 */
[----:B------:R1:W-:-:S12]  /*1810*/  STG.E desc[UR4][R14.64+0x20], R17 ;  /* 0x000020110e007986 */ /* 0x0003d8000c101904 */
[----:B------:R-:W0:Y:S01]  /*1820*/  @!P0 LDC.64 R18, c[0x0][0x3a0] ;  /* 0x0000e800ff128b82 */ /* 0x000e220000000a00 */
[----:B------:R-:W-:Y:S02]  /*1830*/  @!P0 IMAD R16, R25, 0x51, R0 ;  /* 0x0000005119108824 */ /* 0x000fe400078e0200 */
[----:B------:R-:W-:Y:S02]  /*1840*/  @!P0 VIADD R26, R26, 0x8 ;  /* 0x000000081a1a8836 */ /* 0x000fe40000000000 */
[----:B------:R-:W-:Y:S02]  /*1850*/  @!P0 VIADD R0, R0, 0x1 ;  /* 0x0000000100008836 */ /* 0x000fe40000000000 */
[----:B0-----:R-:W-:-:S05]  /*1860*/  @!P0 IMAD.WIDE R18, R16, 0x4, R18 ;  /* 0x0000000410128825 */ /* 0x001fca00078e0212 */
[----:B------:R1:W-:Y:S01]  /*1870*/  @!P0 STG.E desc[UR4][R18.64], R26 ;  /* 0x0000001a12008986 */ /* 0x0003e2000c101904 */
[----:B------:R-:W-:Y:S05]  /*1880*/  @P1 BRA `(.L_x_18) ;  /* 0xfffffff800741947 */ /* 0x000fea000383ffff */
[----:B------:R-:W0:Y:S01]  /*1890*/  LDC.64 R10, c[0x0][0x3a8] ;  /* 0x0000ea00ff0a7b82 */ /* 0x000e220000000a00 */
[----:B-1----:R-:W-:-:S04]  /*18a0*/  IMAD R15, R25, 0x51, R5 ;  /* 0x00000051190f7824 */ /* 0x002fc800078e0205 */
[----:B------:R-:W-:-:S04]  /*18b0*/  IMAD.WIDE R12, R15, 0x4, R12 ;  /* 0x000000040f0c7825 */ /* 0x000fc800078e020c */
[----:B0-----:R-:W-:-:S05]  /*18c0*/  IMAD.WIDE R10, R25, 0x4, R10 ;  /* 0x00000004190a7825 */ /* 0x001fca00078e020a */
[----:B------:R0:W-:Y:S04]  /*18d0*/  STG.E desc[UR4][R10.64], R0 ;  /* 0x000000000a007986 */ /* 0x0001e8000c101904 */
[----:B------:R0:W-:Y:S02]  /*18e0*/  STG.E desc[UR4][R12.64], R22 ;  /* 0x000000160c007986 */ /* 0x0001e4000c101904 */
.L_x_17:
[----:B------:R-:W-:Y:S05]  /*18f0*/  BSYNC.RECONVERGENT B0 ;  /* 0x0000000000007941 */ /* 0x000fea0003800200 */
.L_x_16:
[----:B0-----:R-:W-:-:S05]  /*1900*/  VIADD R22, R22, 0x1 ;  /* 0x0000000116167836 */ /* 0x001fca0000000000 */
[----:B------:R-:W-:-:S13]  /*1910*/  ISETP.NE.AND P0, PT, R22, 0xa, PT ;  /* 0x0000000a1600780c */ /* 0x000fda0003f05270 */
[----:B------:R-:W-:Y:S05]  /*1920*/  @P0 BRA `(.L_x_19) ;  /* 0xffffffe800780947 */ /* 0x000fea000383ffff */
.L_x_2:
[----:B------:R-:W-:Y:S05]  /*1930*/  BSYNC.RECONVERGENT B3 ;  /* 0x0000000000037941 */ /* 0x000fea0003800200 */
.L_x_1:
[----:B------:R-:W-:Y:S01]  /*1940*/  IMAD R0, R2, 0x51, RZ ;  /* 0x0000005102007824 */ /* 0x000fe200078e02ff */
[----:B------:R-:W-:-:S03]  /*1950*/  ISETP.NE.AND P1, PT, R4, RZ, PT ;  /* 0x000000ff0400720c */ /* 0x000fc60003f25270 */
[----:B------:R-:W-:-:S05]  /*1960*/  VIADD R0, R0, 0x50 ;  /* 0x0000005000007836 */ /* 0x000fca0000000000 */
[C---:B------:R-:W-:Y:S01]  /*1970*/  ISETP.GE.AND P0, PT, R3.reuse, R0, PT ;  /* 0x000000000300720c */ /* 0x040fe20003f06270 */
[----:B------:R-:W-:-:S12]  /*1980*/  VIADD R3, R3, 0x1 ;  /* 0x0000000103037836 */ /* 0x000fd80000000000 */
[----:B------:R-:W-:Y:S05]  /*1990*/  @!P0 BRA P1, `(.L_x_20) ;  /* 0xffffffe400c48947 */ /* 0x000fea000083ffff */
[----:B------:R-:W-:Y:S05]  /*19a0*/  BSYNC.RECONVERGENT B4 ;  /* 0x0000000000047941 */ /* 0x000fea0003800200 */
.L_x_0:
[----:B------:R-:W0:Y:S01]  /*19b0*/  LDCU UR6, c[0x0][0x360] ;  /* 0x00006c00ff0677ac */ /* 0x000e220008000800 */
[----:B------:R-:W0:Y:S01]  /*19c0*/  LDC R3, c[0x0][0x370] ;  /* 0x0000dc00ff037b82 */ /* 0x000e220000000800 */
[----:B------:R-:W1:Y:S01]  /*19d0*/  LDCU UR7, c[0x0][0x390] ;  /* 0x00007200ff0777ac */ /* 0x000e620008000800 */
[----:B0-----:R-:W-:-:S05]  /*19e0*/  IMAD R2, R3, UR6, R2 ;  /* 0x0000000603027c24 */ /* 0x001fca000f8e0202 */
[----:B-1----:R-:W-:-:S13]  /*19f0*/  ISETP.GE.AND P0, PT, R2, UR7, PT ;  /* 0x0000000702007c0c */ /* 0x002fda000bf06270 */
[----:B------:R-:W-:Y:S05]  /*1a00*/  @!P0 BRA `(.L_x_21) ;  /* 0xffffffe400a08947 */ /* 0x000fea000383ffff */
[----:B------:R-:W-:Y:S05]  /*1a10*/  EXIT ;  /* 0x000000000000794d */ /* 0x000fea0003800000 */
.L_x_22:
[----:B------:R-:W-:-:S00]  /*1a20*/  BRA `(.L_x_22) ;  /* 0xfffffffc00fc7947 */ /* 0x000fc0000383ffff */
[----:B------:R-:W-:-:S00]  /*1a30*/  NOP ;  /* 0x0000000000007918 */ /* 0x000fc00000000000 */
        /* <DEDUP_REMOVED lines=12> */
.L_x_392:


//--------------------- .text._Z9backtrackPiiS_S_S_S_ --------------------------
	.section	.text._Z9backtrackPiiS_S_S_S_,"ax",@progbits
	.align	128
        .global         _Z9backtrackPiiS_S_S_S_
        .type           _Z9backtrackPiiS_S_S_S_,@function
        .size           _Z9backtrackPiiS_S_S_S_,(.L_x_393 - _Z9backtrackPiiS_S_S_S_)
        .other          _Z9backtrackPiiS_S_S_S_,@"STO_CUDA_ENTRY STV_DEFAULT"
_Z9backtrackPiiS_S_S_S_:
.text._Z9backtrackPiiS_S_S_S_:
[----:B------:R-:W0:Y:S01]  /*0000*/  LDC R1, c[0x0][0x37c] ;  /* 0x0000df00ff017b82 */ /* 0x000e220000000800 */
[----:B------:R-:W1:Y:S01]  /*0010*/  S2R R13, SR_CTAID.X ;  /* 0x00000000000d7919 */ /* 0x000e620000002500 */
[----:B------:R-:W1:Y:S01]  /*0020*/  LDCU UR4, c[0x0][0x360] ;  /* 0x00006c00ff0477ac */ /* 0x000e620008000800 */
[----:B0-----:R-:W-:Y:S01]  /*0030*/  VIADD R1, R1, 0xffffffe8 ;  /* 0xffffffe801017836 */ /* 0x001fe20000000000 */
[----:B------:R-:W1:Y:S01]  /*0040*/  S2R R0, SR_TID.X ;  /* 0x0000000000007919 */ /* 0x000e620000002100 */
[----:B------:R-:W0:Y:S01]  /*0050*/  LDCU UR5, c[0x0][0x388] ;  /* 0x00007100ff0577ac */ /* 0x000e220008000800 */
[----:B-1----:R-:W-:-:S05]  /*0060*/  IMAD R13, R13, UR4, R0 ;  /* 0x000000040d0d7c24 */ /* 0x002fca000f8e0200 */
[----:B0-----:R-:W-:-:S13]  /*0070*/  ISETP.GE.AND P0, PT, R13, UR5, PT ;  /* 0x000000050d007c0c */ /* 0x001fda000bf06270 */
[----:B------:R-:W-:Y:S05]  /*0080*/  @P0 EXIT ;  /* 0x000000000000094d */ /* 0x000fea0003800000 */
[----:B------:R-:W0:Y:S01]  /*0090*/  LDCU UR5, c[0x0][0x370] ;  /* 0x00006e00ff0577ac */ /* 0x000e220008000800 */
[----:B------:R-:W1:Y:S01]  /*00a0*/  LDCU.64 UR6, c[0x0][0x358] ;  /* 0x00006b00ff0677ac */ /* 0x000e620008000a00 */
[----:B0-----:R-:W-:-:S12]  /*00b0*/  UIMAD UR4, UR4, UR5, URZ ;  /* 0x00000005040472a4 */ /* 0x001fd8000f8e02ff */
.L_x_390:
[----:B-12-4-:R-:W1:Y:S02]  /*00c0*/  LDC.64 R2, c[0x0][0x3a8] ;  /* 0x0000ea00ff027b82 */ /* 0x016e640000000a00 */
[----:B-1----:R-:W2:Y:S02]  /*00d0*/  LDG.E R2, desc[UR6][R2.64] ;  /* 0x0000000602027981 */ /* 0x002ea4000c1e1900 */
[----:B--2---:R-:W-:-:S13]  /*00e0*/  ISETP.NE.AND P0, PT, R2, RZ, PT ;  /* 0x000000ff0200720c */ /* 0x004fda0003f05270 */
[----:B0-----:R-:W-:Y:S05]  /*00f0*/  @P0 EXIT ;  /* 0x000000000000094d */ /* 0x001fea0003800000 */
[----:B------:R-:W0:Y:S08]  /*0100*/  LDC.64 R2, c[0x0][0x398] ;  /* 0x0000e600ff027b82 */ /* 0x000e300000000a00 */
[----:B------:R-:W1:Y:S01]  /*0110*/  LDC.64 R16, c[0x0][0x380] ;  /* 0x0000e000ff107b82 */ /* 0x000e620000000a00 */
[----:B0-----:R-:W-:-:S05]  /*0120*/  IMAD.WIDE R2, R13, 0x4, R2 ;  /* 0x000000040d027825 */ /* 0x001fca00078e0202 */
[----:B------:R-:W2:Y:S01]  /*0130*/  LDG.E R15, desc[UR6][R2.64] ;  /* 0x00000006020f7981 */ /* 0x000ea2000c1e1900 */
[----:B------:R-:W-:Y:S01]  /*0140*/  IMAD R5, R13, 0x51, RZ ;  /* 0x000000510d057824 */ /* 0x000fe200078e02ff */
[----:B------:R-:W-:Y:S01]  /*0150*/  BSSY.RECONVERGENT B3, `(.L_x_23) ;  /* 0x0000995000037945 */ /* 0x000fe20003800200 */
[----:B------:R-:W-:Y:S02]  /*0160*/  IMAD.MOV.U32 R20, RZ, RZ, RZ ;  /* 0x000000ffff147224 */ /* 0x000fe400078e00ff */
[----:B-1----:R-:W-:Y:S01]  /*0170*/  IMAD.WIDE R16, R5, 0x4, R16 ;  /* 0x0000000405107825 */ /* 0x002fe200078e0210 */
[----:B--2---:R-:W-:-:S13]  /*0180*/  ISETP.GE.AND P0, PT, R15, 0x1, PT ;  /* 0x000000010f00780c */ /* 0x004fda0003f06270 */
[----:B------:R-:W-:Y:S05]  /*0190*/  @!P0 BRA `(.L_x_24) ;  /* 0x0000009800408947 */ /* 0x000fea0003800000 */
[----:B------:R-:W-:-:S07]  /*01a0*/  IMAD.MOV.U32 R20, RZ, RZ, RZ ;  /* 0x000000ffff147224 */ /* 0x000fce00078e00ff */
.L_x_387:
[----:B0-----:R-:W0:Y:S01]  /*01b0*/  LDCU.64 UR8, c[0x0][0x390] ;  /* 0x00007200ff0877ac */ /* 0x001e220008000a00 */
[----:B--2---:R-:W-:-:S05]  /*01c0*/  IMAD R3, R13, 0x51, RZ ;  /* 0x000000510d037824 */ /* 0x004fca00078e02ff */
[----:B------:R-:W-:Y:S02]  /*01d0*/  SHF.R.S32.HI R2, RZ, 0x1f, R3 ;  /* 0x0000001fff027819 */ /* 0x000fe40000011403 */
[----:B------:R-:W-:-:S05]  /*01e0*/  IADD3 R0, P0, PT, R3, R20, RZ ;  /* 0x0000001403007210 */ /* 0x000fca0007f1e0ff */
[----:B------:R-:W-:Y:S01]  /*01f0*/  IMAD.X R3, RZ, RZ, R2, P0 ;  /* 0x000000ffff037224 */ /* 0x000fe200000e0602 */
[----:B0-----:R-:W-:-:S04]  /*0200*/  LEA R18, P0, R0, UR8, 0x2 ;  /* 0x0000000800127c11 */ /* 0x001fc8000f8010ff */
[----:B------:R-:W-:-:S05]  /*0210*/  LEA.HI.X R19, R0, UR9, R3, 0x2, P0 ;  /* 0x0000000900137c11 */ /* 0x000fca00080f1403 */
[----:B------:R-:W2:Y:S02]  /*0220*/  LDG.E R7, desc[UR6][R18.64] ;  /* 0x0000000612077981 */ /* 0x000ea4000c1e1900 */
[----:B--2---:R-:W-:-:S05]  /*0230*/  IMAD.WIDE R6, R7, 0x4, R16 ;  /* 0x0000000407067825 */ /* 0x004fca00078e0210 */
[----:B------:R-:W2:Y:S02]  /*0240*/  LDG.E R0, desc[UR6][R6.64] ;  /* 0x0000000606007981 */ /* 0x000ea4000c1e1900 */
[----:B--2---:R-:W-:-:S05]  /*0250*/  VIADD R9, R0, 0x1 ;  /* 0x0000000100097836 */ /* 0x004fca0000000000 */
[----:B------:R0:W-:Y:S04]  /*0260*/  STG.E desc[UR6][R6.64], R9 ;  /* 0x0000000906007986 */ /* 0x0001e8000c101906 */
[----:B------:R-:W2:Y:S01]  /*0270*/  LDG.E R3, desc[UR6][R18.64] ;  /* 0x0000000612037981 */ /* 0x000ea2000c1e1900 */
[----:B------:R-:W-:Y:S04]  /*0280*/  BSSY.RECONVERGENT B2, `(.L_x_25) ;  /* 0x000097f000027945 */ /* 0x000fe80003800200 */
[----:B------:R-:W-:Y:S01]  /*0290*/  BSSY.RELIABLE B1, `(.L_x_26) ;  /* 0x0000977000017945 */ /* 0x000fe20003800100 */
[C---:B--2---:R-:W-:Y:S01]  /*02a0*/  ISETP.GT.AND P0, PT, R3.reuse, -0x1, PT ;  /* 0xffffffff0300780c */ /* 0x044fe20003f04270 */
[----:B------:R-:W-:-:S05]  /*02b0*/  IMAD.HI R0, R3, 0x38e38e39, RZ ;  /* 0x38e38e3903007827 */ /* 0x000fca00078e02ff */
[----:B------:R-:W-:-:S04]  /*02c0*/  SHF.R.S32.HI R5, RZ, 0x1, R0 ;  /* 0x00000001ff057819 */ /* 0x000fc80000011400 */
[----:B------:R-:W-:-:S05]  /*02d0*/  LEA.HI R0, R0, R5, RZ, 0x1 ;  /* 0x0000000500007211 */ /* 0x000fca00078f08ff */
[----:B------:R-:W-:Y:S01]  /*02e0*/  IMAD R5, R0, -0x9, R3 ;  /* 0xfffffff700057824 */ /* 0x000fe200078e0203 */
[----:B01----:R-:W-:Y:S06]  /*02f0*/  @P0 BRA `(.L_x_27) ;  /* 0x0000008400140947 */ /* 0x003fec0003800000 */
[----:B------:R-:W2:Y:S01]  /*0300*/  LDG.E R0, desc[UR6][R16.64] ;  /* 0x0000000610007981 */ /* 0x000ea2000c1e1900 */
[----:B------:R-:W-:Y:S01]  /*0310*/  LOP3.LUT R23, R23, 0xfffffffe, RZ, 0xc0, !PT ;  /* 0xfffffffe17177812 */ /* 0x000fe200078ec0ff */
[----:B------:R-:W-:Y:S04]  /*0320*/  BSSY.RECONVERGENT B0, `(.L_x_28) ;  /* 0x0000841000007945 */ /* 0x000fe80003800200 */
[----:B------:R-:W-:Y:S01]  /*0330*/  BSSY.RELIABLE B4, `(.L_x_29) ;  /* 0x0000014000047945 */ /* 0x000fe20003800100 */
[----:B------:R0:W-:Y:S04]  /*0340*/  STL.U8 [R1], RZ ;  /* 0x000000ff01007387 */ /* 0x0001e80000100000 */
[----:B------:R0:W-:Y:S04]  /*0350*/  STL.U8 [R1+0x1], RZ ;  /* 0x000001ff01007387 */ /* 0x0001e80000100000 */
[----:B------:R0:W-:Y:S04]  /*0360*/  STL.U8 [R1+0x2], RZ ;  /* 0x000002ff01007387 */ /* 0x0001e80000100000 */
[----:B------:R0:W-:Y:S04]  /*0370*/  STL.U8 [R1+0x3], RZ ;  /* 0x000003ff01007387 */ /* 0x0001e80000100000 */
[----:B------:R0:W-:Y:S04]  /*0380*/  STL.U8 [R1+0x4], RZ ;  /* 0x000004ff01007387 */ /* 0x0001e80000100000 */
[----:B------:R0:W-:Y:S04]  /*0390*/  STL.U8 [R1+0x5], RZ ;  /* 0x000005ff01007387 */ /* 0x0001e80000100000 */
[----:B------:R0:W-:Y:S04]  /*03a0*/  STL.U8 [R1+0x6], RZ ;  /* 0x000006ff01007387 */ /* 0x0001e80000100000 */
[----:B------:R0:W-:Y:S04]  /*03b0*/  STL.U8 [R1+0x7], RZ ;  /* 0x000007ff01007387 */ /* 0x0001e80000100000 */
[----:B------:R0:W-:Y:S01]  /*03c0*/  STL.U8 [R1+0x8], RZ ;  /* 0x000008ff01007387 */ /* 0x0001e20000100000 */
[----:B--2---:R-:W-:Y:S01]  /*03d0*/  ISETP.NE.AND P0, PT, R0, RZ, PT ;  /* 0x000000ff0000720c */ /* 0x004fe20003f05270 */
[----:B------:R-:W-:-:S12]  /*03e0*/  IMAD.IADD R0, R1, 0x1, R0 ;  /* 0x0000000101007824 */ /* 0x000fd800078e0200 */
[----:B------:R-:W-:Y:S01]  /*03f0*/  @P0 LOP3.LUT R23, R23, 0x1, RZ, 0xfc, !PT ;  /* 0x0000000117170812 */ /* 0x000fe200078efcff */
[----:B0-----:R-:W-:Y:S06]  /*0400*/  @!P0 BRA `(.L_x_30) ;  /* 0x0000000000188947 */ /* 0x001fec0003800000 */
[----:B------:R-:W2:Y:S02]  /*0410*/  LDL.U8 R2, [R0+-0x1] ;  /* 0xffffff0000027983 */ /* 0x000ea40000100000 */
[----:B--2---:R-:W-:-:S13]  /*0420*/  ISETP.NE.AND P0, PT, R2, RZ, PT ;  /* 0x000000ff0200720c */ /* 0x004fda0003f05270 */
[----:B------:R-:W-:Y:S05]  /*0430*/  @P0 BREAK.RELIABLE B4 ;  /* 0x0000000000040942 */ /* 0x000fea0003800100 */
[----:B------:R-:W-:Y:S05]  /*0440*/  @P0 BRA `(.L_x_31) ;  /* 0x0000008000b80947 */ /* 0x000fea0003800000 */
[----:B------:R-:W-:-:S05]  /*0450*/  IMAD.MOV.U32 R2, RZ, RZ, 0x1 ;  /* 0x00000001ff027424 */ /* 0x000fca00078e00ff */
[----:B------:R0:W-:Y:S02]  /*0460*/  STL.U8 [R0+-0x1], R2 ;  /* 0xffffff0200007387 */ /* 0x0001e40000100000 */
.L_x_30:
[----:B------:R-:W-:Y:S05]  /*0470*/  BSYNC.RELIABLE B4 ;  /* 0x0000000000047941 */ /* 0x000fea0003800100 */
.L_x_29:
[----:B0-----:R-:W2:Y:S01]  /*0480*/  LDG.E R2, desc[UR6][R16.64+0x24] ;  /* 0x0000240610027981 */ /* 0x001ea2000c1e1900 */
[----:B------:R-:W-:Y:S01]  /*0490*/  LOP3.LUT R23, R23, 0xffff7fff, RZ, 0xc0, !PT ;  /* 0xffff7fff17177812 */ /* 0x000fe200078ec0ff */
[----:B------:R-:W-:Y:S01]  /*04a0*/  BSSY.RELIABLE B4, `(.L_x_32) ;  /* 0x000000b000047945 */ /* 0x000fe20003800100 */
[----:B--2---:R-:W-:Y:S01]  /*04b0*/  ISETP.NE.AND P0, PT, R2, RZ, PT ;  /* 0x000000ff0200720c */ /* 0x004fe20003f05270 */
[----:B------:R-:W-:-:S12]  /*04c0*/  IMAD.IADD R24, R1, 0x1, R2 ;  /* 0x0000000101187824 */ /* 0x000fd800078e0202 */
[----:B------:R-:W-:Y:S01]  /*04d0*/  @P0 LOP3.LUT R23, R23, 0x8000, RZ, 0xfc, !PT ;  /* 0x0000800017170812 */ /* 0x000fe200078efcff */
[----:B------:R-:W-:Y:S06]  /*04e0*/  @!P0 BRA `(.L_x_33) ;  /* 0x0000000000188947 */ /* 0x000fec0003800000 */
[----:B------:R-:W2:Y:S02]  /*04f0*/  LDL.U8 R2, [R24+-0x1] ;  /* 0xffffff0018027983 */ /* 0x000ea40000100000 */
[----:B--2---:R-:W-:-:S13]  /*0500*/  ISETP.NE.AND P0, PT, R2, RZ, PT ;  /* 0x000000ff0200720c */ /* 0x004fda0003f05270 */
[----:B------:R-:W-:Y:S05]  /*0510*/  @P0 BREAK.RELIABLE B4 ;  /* 0x0000000000040942 */ /* 0x000fea0003800100 */
[----:B------:R-:W-:Y:S05]  /*0520*/  @P0 BRA `(.L_x_31) ;  /* 0x0000008000800947 */ /* 0x000fea0003800000 */
[----:B------:R-:W-:-:S05]  /*0530*/  IMAD.MOV.U32 R12, RZ, RZ, 0x1 ;  /* 0x00000001ff0c7424 */ /* 0x000fca00078e00ff */
[----:B------:R0:W-:Y:S02]  /*0540*/  STL.U8 [R24+-0x1], R12 ;  /* 0xffffff0c18007387 */ /* 0x0001e40000100000 */
.L_x_33:
[----:B------:R-:W-:Y:S05]  /*0550*/  BSYNC.RELIABLE B4 ;  /* 0x0000000000047941 */ /* 0x000fea0003800100 */
.L_x_32:
[----:B------:R-:W2:Y:S01]  /*0560*/  LDG.E R2, desc[UR6][R16.64+0x48] ;  /* 0x0000480610027981 */ /* 0x000ea2000c1e1900 */
        /* <DEDUP_REMOVED lines=12> */
.L_x_35:
[----:B------:R-:W-:Y:S05]  /*0630*/  BSYNC.RELIABLE B4 ;  /* 0x0000000000047941 */ /* 0x000fea0003800100 */
.L_x_34:
[----:B-1----:R-:W2:Y:S01]  /*0640*/  LDG.E R2, desc[UR6][R16.64+0x6c] ;  /* 0x00006c0610027981 */ /* 0x002ea2000c1e1900 */
        /* <DEDUP_REMOVED lines=12> */
.L_x_37:
[----:B------:R-:W-:Y:S05]  /*0710*/  BSYNC.RELIABLE B4 ;  /* 0x0000000000047941 */ /* 0x000fea0003800100 */
.L_x_36:
        /* <DEDUP_REMOVED lines=13> */
.L_x_39:
[----:B------:R-:W-:Y:S05]  /*07f0*/  BSYNC.RELIABLE B4 ;  /* 0x0000000000047941 */ /* 0x000fea0003800100 */
.L_x_38:
        /* <DEDUP_REMOVED lines=13> */
.L_x_41:
[----:B------:R-:W-:Y:S05]  /*08d0*/  BSYNC.RELIABLE B4 ;  /* 0x0000000000047941 */ /* 0x000fea0003800100 */
.L_x_40:
        /* <DEDUP_REMOVED lines=13> */
.L_x_43:
[----:B------:R-:W-:Y:S05]  /*09b0*/  BSYNC.RELIABLE B4 ;  /* 0x0000000000047941 */ /* 0x000fea0003800100 */
.L_x_42:
[----:B------:R-:W3:Y:S01]  /*09c0*/  LDG.E R6, desc[UR6][R16.64+0xfc] ;  /* 0x0000fc0610067981 */ /* 0x000ee2000c1e1900 */
[----:B------:R-:W-:Y:S01]  /*09d0*/  BSSY.RELIABLE B4, `(.L_x_44) ;  /* 0x000000a000047945 */ /* 0x000fe20003800100 */
[----:B---3--:R-:W-:-:S13]  /*09e0*/  ISETP.NE.AND P0, PT, R6, RZ, PT ;  /* 0x000000ff0600720c */ /* 0x008fda0003f05270 */
[----:B------:R-:W-:Y:S05]  /*09f0*/  @!P0 BRA `(.L_x_45) ;  /* 0x00000000001c8947 */ /* 0x000fea0003800000 */
[----:B--2---:R-:W-:-:S05]  /*0a00*/  IMAD.IADD R2, R1, 0x1, R6 ;  /* 0x0000000101027824 */ /* 0x004fca00078e0206 */
[----:B------:R-:W2:Y:S02]  /*0a10*/  LDL.U8 R3, [R2+-0x1] ;  /* 0xffffff0002037983 */ /* 0x000ea40000100000 */
[----:B--2---:R-:W-:-:S13]  /*0a20*/  ISETP.NE.AND P0, PT, R3, RZ, PT ;  /* 0x000000ff0300720c */ /* 0x004fda0003f05270 */
[----:B------:R-:W-:Y:S05]  /*0a30*/  @P0 BREAK.RELIABLE B4 ;  /* 0x0000000000040942 */ /* 0x000fea0003800100 */
[----:B------:R-:W-:Y:S05]  /*0a40*/  @P0 BRA `(.L_x_31) ;  /* 0x0000007c00380947 */ /* 0x000fea0003800000 */
[----:B------:R-:W-:-:S05]  /*0a50*/  IMAD.MOV.U32 R3, RZ, RZ, 0x1 ;  /* 0x00000001ff037424 */ /* 0x000fca00078e00ff */
[----:B------:R3:W-:Y:S02]  /*0a60*/  STL.U8 [R2+-0x1], R3 ;  /* 0xffffff0302007387 */ /* 0x0007e40000100000 */
.L_x_45:
[----:B------:R-:W-:Y:S05]  /*0a70*/  BSYNC.RELIABLE B4 ;  /* 0x0000000000047941 */ /* 0x000fea0003800100 */
.L_x_44:
[----:B------:R-:W4:Y:S01]  /*0a80*/  LDG.E R4, desc[UR6][R16.64+0x120] ;  /* 0x0001200610047981 */ /* 0x000f22000c1e1900 */
[----:B------:R-:W-:Y:S01]  /*0a90*/  BSSY.RELIABLE B4, `(.L_x_46) ;  /* 0x000000a000047945 */ /* 0x000fe20003800100 */
[----:B----4-:R-:W-:-:S13]  /*0aa0*/  ISETP.NE.AND P0, PT, R4, RZ, PT ;  /* 0x000000ff0400720c */ /* 0x010fda0003f05270 */
[----:B------:R-:W-:Y:S05]  /*0ab0*/  @!P0 BRA `(.L_x_47) ;  /* 0x00000000001c8947 */ /* 0x000fea0003800000 */
[----:B--23--:R-:W-:-:S05]  /*0ac0*/  IMAD.IADD R2, R1, 0x1, R4 ;  /* 0x0000000101027824 */ /* 0x00cfca00078e0204 */
[----:B------:R-:W2:Y:S02]  /*0ad0*/  LDL.U8 R3, [R2+-0x1] ;  /* 0xffffff0002037983 */ /* 0x000ea40000100000 */
[----:B--2---:R-:W-:-:S13]  /*0ae0*/  ISETP.NE.AND P0, PT, R3, RZ, PT ;  /* 0x000000ff0300720c */ /* 0x004fda0003f05270 */
[----:B------:R-:W-:Y:S05]  /*0af0*/  @P0 BREAK.RELIABLE B4 ;  /* 0x0000000000040942 */ /* 0x000fea0003800100 */
[----:B------:R-:W-:Y:S05]  /*0b00*/  @P0 BRA `(.L_x_31) ;  /* 0x0000007c00080947 */ /* 0x000fea0003800000 */
[----:B------:R-:W-:-:S05]  /*0b10*/  IMAD.MOV.U32 R3, RZ, RZ, 0x1 ;  /* 0x00000001ff037424 */ /* 0x000fca00078e00ff */
[----:B------:R4:W-:Y:S02]  /*0b20*/  STL.U8 [R2+-0x1], R3 ;  /* 0xffffff0302007387 */ /* 0x0009e40000100000 */
.L_x_47:
[----:B------:R-:W-:Y:S05]  /*0b30*/  BSYNC.RELIABLE B4 ;  /* 0x0000000000047941 */ /* 0x000fea0003800100 */
.L_x_46:
[----:B------:R-:W5:Y:S01]  /*0b40*/  LDG.E R8, desc[UR6][R16.64+0x4] ;  /* 0x0000040610087981 */ /* 0x000f62000c1e1900 */
[----:B------:R-:W-:Y:S01]  /*0b50*/  LOP3.LUT R23, R23, 0xfffffffd, RZ, 0xc0, !PT ;  /* 0xfffffffd17177812 */ /* 0x000fe200078ec0ff */
[----:B------:R-:W-:Y:S02]  /*0b60*/  BSSY.RELIABLE B4, `(.L_x_48) ;  /* 0x0000014000047945 */ /* 0x000fe40003800100 */
        /* <DEDUP_REMOVED lines=9> */
[----:B-----5:R-:W-:Y:S01]  /*0c00*/  ISETP.NE.AND P0, PT, R8, RZ, PT ;  /* 0x000000ff0800720c */ /* 0x020fe20003f05270 */
[----:B--234-:R-:W-:-:S12]  /*0c10*/  IMAD.IADD R2, R1, 0x1, R8 ;  /* 0x0000000101027824 */ /* 0x01cfd800078e0208 */
        /* <DEDUP_REMOVED lines=8> */
.L_x_49:
[----:B------:R-:W-:Y:S05]  /*0ca0*/  BSYNC.RELIABLE B4 ;  /* 0x0000000000047941 */ /* 0x000fea0003800100 */
.L_x_48:
[----:B------:R-:W2:Y:S01]  /*0cb0*/  LDG.E R8, desc[UR6][R16.64+0x28] ;  /* 0x0000280610087981 */ /* 0x000ea2000c1e1900 */
[----:B------:R-:W-:Y:S01]  /*0cc0*/  LOP3.LUT R23, R23, 0xffefffff, RZ, 0xc0, !PT ;  /* 0xffefffff17177812 */ /* 0x000fe200078ec0ff */
[----:B------:R-:W-:Y:S01]  /*0cd0*/  BSSY.RELIABLE B4, `(.L_x_50) ;  /* 0x000000b000047945 */ /* 0x000fe20003800100 */
[----:B--2---:R-:W-:Y:S01]  /*0ce0*/  ISETP.NE.AND P0, PT, R8, RZ, PT ;  /* 0x000000ff0800720c */ /* 0x004fe20003f05270 */
[----:B------:R-:W-:-:S12]  /*0cf0*/  IMAD.IADD R30, R1, 0x1, R8 ;  /* 0x00000001011e7824 */ /* 0x000fd800078e0208 */
[----:B------:R-:W-:Y:S01]  /*0d00*/  @P0 LOP3.LUT R23, R23, 0x100000, RZ, 0xfc, !PT ;  /* 0x0010000017170812 */ /* 0x000fe200078efcff */
[----:B------:R-:W-:Y:S06]  /*0d10*/  @!P0 BRA `(.L_x_51) ;  /* 0x0000000000188947 */ /* 0x000fec0003800000 */
[----:B0-----:R-:W2:Y:S02]  /*0d20*/  LDL.U8 R3, [R30+-0x1] ;  /* 0xffffff001e037983 */ /* 0x001ea40000100000 */
[----:B--2---:R-:W-:-:S13]  /*0d30*/  ISETP.NE.AND P0, PT, R3, RZ, PT ;  /* 0x000000ff0300720c */ /* 0x004fda0003f05270 */
[----:B------:R-:W-:Y:S05]  /*0d40*/  @P0 BREAK.RELIABLE B4 ;  /* 0x0000000000040942 */ /* 0x000fea0003800100 */
[----:B------:R-:W-:Y:S05]  /*0d50*/  @P0 BRA `(.L_x_31) ;  /* 0x0000007800740947 */ /* 0x000fea0003800000 */
[----:B------:R-:W-:-:S05]  /*0d60*/  IMAD.MOV.U32 R3, RZ, RZ, 0x1 ;  /* 0x00000001ff037424 */ /* 0x000fca00078e00ff */
[----:B------:R2:W-:Y:S02]  /*0d70*/  STL.U8 [R30+-0x1], R3 ;  /* 0xffffff031e007387 */ /* 0x0005e40000100000 */
.L_x_51:
[----:B------:R-:W-:Y:S05]  /*0d80*/  BSYNC.RELIABLE B4 ;  /* 0x0000000000047941 */ /* 0x000fea0003800100 */
.L_x_50:
[----:B------:R-:W3:Y:S01]  /*0d90*/  LDG.E R8, desc[UR6][R16.64+0x4c] ;  /* 0x00004c0610087981 */ /* 0x000ee2000c1e1900 */
[----:B------:R-:W-:Y:S01]  /*0da0*/  LOP3.LUT R21, R21, 0xffffefff, RZ, 0xc0, !PT ;  /* 0xffffefff15157812 */ /* 0x000fe200078ec0ff */
[----:B------:R-:W-:Y:S01]  /*0db0*/  BSSY.RELIABLE B4, `(.L_x_52) ;  /* 0x000000b000047945 */ /* 0x000fe20003800100 */
[----:B---3--:R-:W-:Y:S01]  /*0dc0*/  ISETP.NE.AND P0, PT, R8, RZ, PT ;  /* 0x000000ff0800720c */ /* 0x008fe20003f05270 */
[----:B------:R-:W-:-:S12]  /*0dd0*/  IMAD.IADD R31, R1, 0x1, R8 ;  /* 0x00000001011f7824 */ /* 0x000fd800078e0208 */
[----:B------:R-:W-:Y:S01]  /*0de0*/  @P0 LOP3.LUT R21, R21, 0x1000, RZ, 0xfc, !PT ;  /* 0x0000100015150812 */ /* 0x000fe200078efcff */
[----:B------:R-:W-:Y:S06]  /*0df0*/  @!P0 BRA `(.L_x_53) ;  /* 0x0000000000188947 */ /* 0x000fec0003800000 */
[----:B0-2---:R-:W2:Y:S02]  /*0e00*/  LDL.U8 R3, [R31+-0x1] ;  /* 0xffffff001f037983 */ /* 0x005ea40000100000 */
[----:B--2---:R-:W-:-:S13]  /*0e10*/  ISETP.NE.AND P0, PT, R3, RZ, PT ;  /* 0x000000ff0300720c */ /* 0x004fda0003f05270 */
[----:B------:R-:W-:Y:S05]  /*0e20*/  @P0 BREAK.RELIABLE B4 ;  /* 0x0000000000040942 */ /* 0x000fea0003800100 */
[----:B------:R-:W-:Y:S05]  /*0e30*/  @P0 BRA `(.L_x_31) ;  /* 0x00000078003c0947 */ /* 0x000fea0003800000 */
[----:B------:R-:W-:-:S05]  /*0e40*/  IMAD.MOV.U32 R3, RZ, RZ, 0x1 ;  /* 0x00000001ff037424 */ /* 0x000fca00078e00ff */
[----:B------:R3:W-:Y:S02]  /*0e50*/  STL.U8 [R31+-0x1], R3 ;  /* 0xffffff031f007387 */ /* 0x0007e40000100000 */
.L_x_53:
[----:B------:R-:W-:Y:S05]  /*0e60*/  BSYNC.RELIABLE B4 ;  /* 0x0000000000047941 */ /* 0x000fea0003800100 */
.L_x_52:
[----:B------:R-:W4:Y:S01]  /*0e70*/  LDG.E R8, desc[UR6][R16.64+0x70] ;  /* 0x0000700610087981 */ /* 0x000f22000c1e1900 */
[----:B------:R-:W-:Y:S01]  /*0e80*/  LOP3.LUT R21, R21, 0xffbfffff, RZ, 0xc0, !PT ;  /* 0xffbfffff15157812 */ /* 0x000fe200078ec0ff */
[----:B------:R-:W-:Y:S01]  /*0e90*/  BSSY.RELIABLE B4, `(.L_x_54) ;  /* 0x000000b000047945 */ /* 0x000fe20003800100 */
[----:B----4-:R-:W-:Y:S01]  /*0ea0*/  ISETP.NE.AND P0, PT, R8, RZ, PT ;  /* 0x000000ff0800720c */ /* 0x010fe20003f05270 */
[----:B------:R-:W-:-:S12]  /*0eb0*/  IMAD.IADD R32, R1, 0x1, R8 ;  /* 0x0000000101207824 */ /* 0x000fd800078e0208 */
[----:B------:R-:W-:Y:S01]  /*0ec0*/  @P0 LOP3.LUT R21, R21, 0x400000, RZ, 0xfc, !PT ;  /* 0x0040000015150812 */ /* 0x000fe200078efcff */
[----:B------:R-:W-:Y:S06]  /*0ed0*/  @!P0 BRA `(.L_x_55) ;  /* 0x0000000000188947 */ /* 0x000fec0003800000 */
[----:B0-23--:R-:W2:Y:S02]  /*0ee0*/  LDL.U8 R3, [R32+-0x1] ;  /* 0xffffff0020037983 */ /* 0x00dea40000100000 */
[----:B--2---:R-:W-:-:S13]  /*0ef0*/  ISETP.NE.AND P0, PT, R3, RZ, PT ;  /* 0x000000ff0300720c */ /* 0x004fda0003f05270 */
[----:B------:R-:W-:Y:S05]  /*0f00*/  @P0 BREAK.RELIABLE B4 ;  /* 0x0000000000040942 */ /* 0x000fea0003800100 */
[----:B------:R-:W-:Y:S05]  /*0f10*/  @P0 BRA `(.L_x_31) ;  /* 0x0000007800040947 */ /* 0x000fea0003800000 */
[----:B------:R-:W-:-:S05]  /*0f20*/  IMAD.MOV.U32 R3, RZ, RZ, 0x1 ;  /* 0x00000001ff037424 */ /* 0x000fca00078e00ff */
[----:B------:R4:W-:Y:S02]  /*0f30*/  STL.U8 [R32+-0x1], R3 ;  /* 0xffffff0320007387 */ /* 0x0009e40000100000 */
.L_x_55:
[----:B------:R-:W-:Y:S05]  /*0f40*/  BSYNC.RELIABLE B4 ;  /* 0x0000000000047941 */ /* 0x000fea0003800100 */
.L_x_54:
[----:B------:R-:W5:Y:S01]  /*0f50*/  LDG.E R8, desc[UR6][R16.64+0x94] ;  /* 0x0000940610087981 */ /* 0x000f62000c1e1900 */
[----:B------:R-:W-:Y:S01]  /*0f60*/  LOP3.LUT R21, R21, 0xf7ffffff, RZ, 0xc0, !PT ;  /* 0xf7ffffff15157812 */ /* 0x000fe200078ec0ff */
[----:B------:R-:W-:Y:S01]  /*0f70*/  BSSY.RELIABLE B4, `(.L_x_56) ;  /* 0x000000b000047945 */ /* 0x000fe20003800100 */
[----:B-----5:R-:W-:Y:S01]  /*0f80*/  ISETP.NE.AND P0, PT, R8, RZ, PT ;  /* 0x000000ff0800720c */ /* 0x020fe20003f05270 */
[----:B------:R-:W-:-:S12]  /*0f90*/  IMAD.IADD R33, R1, 0x1, R8 ;  /* 0x0000000101217824 */ /* 0x000fd800078e0208 */
[----:B------:R-:W-:Y:S01]  /*0fa0*/  @P0 LOP3.LUT R21, R21, 0x8000000, RZ, 0xfc, !PT ;  /* 0x0800000015150812 */ /* 0x000fe200078efcff */
[----:B------:R-:W-:Y:S06]  /*0fb0*/  @!P0 BRA `(.L_x_57) ;  /* 0x0000000000188947 */ /* 0x000fec0003800000 */
[----:B0-234-:R-:W2:Y:S02]  /*0fc0*/  LDL.U8 R3, [R33+-0x1] ;  /* 0xffffff0021037983 */ /* 0x01dea40000100000 */
[----:B--2---:R-:W-:-:S13]  /*0fd0*/  ISETP.NE.AND P0, PT, R3, RZ, PT ;  /* 0x000000ff0300720c */ /* 0x004fda0003f05270 */
[----:B------:R-:W-:Y:S05]  /*0fe0*/  @P0 BREAK.RELIABLE B4 ;  /* 0x0000000000040942 */ /* 0x000fea0003800100 */
[----:B------:R-:W-:Y:S05]  /*0ff0*/  @P0 BRA `(.L_x_31) ;  /* 0x0000007400cc0947 */ /* 0x000fea0003800000 */
[----:B------:R-:W-:-:S05]  /*1000*/  IMAD.MOV.U32 R3, RZ, RZ, 0x1 ;  /* 0x00000001ff037424 */ /* 0x000fca00078e00ff */
[----:B------:R0:W-:Y:S02]  /*1010*/  STL.U8 [R33+-0x1], R3 ;  /* 0xffffff0321007387 */ /* 0x0001e40000100000 */
.L_x_57:
[----:B------:R-:W-:Y:S05]  /*1020*/  BSYNC.RELIABLE B4 ;  /* 0x0000000000047941 */ /* 0x000fea0003800100 */
.L_x_56:
        /* <DEDUP_REMOVED lines=13> */
.L_x_59:
[----:B------:R-:W-:Y:S05]  /*1100*/  BSYNC.RELIABLE B4 ;  /* 0x0000000000047941 */ /* 0x000fea0003800100 */
.L_x_58:
        /* <DEDUP_REMOVED lines=13> */
.L_x_61:
[----:B------:R-:W-:Y:S05]  /*11e0*/  BSYNC.RELIABLE B4 ;  /* 0x0000000000047941 */ /* 0x000fea0003800100 */
.L_x_60:
        /* <DEDUP_REMOVED lines=13> */
.L_x_63:
[----:B------:R-:W-:Y:S05]  /*12c0*/  BSYNC.RELIABLE B4 ;  /* 0x0000000000047941 */ /* 0x000fea0003800100 */
.L_x_62:
[----:B------:R-:W5:Y:S01]  /*12d0*/  LDG.E R8, desc[UR6][R16.64+0x124] ;  /* 0x0001240610087981 */ /* 0x000f62000c1e1900 */
[----:B------:R-:W-:Y:S01]  /*12e0*/  BSSY.RELIABLE B4, `(.L_x_64) ;  /* 0x000000a000047945 */ /* 0x000fe20003800100 */
[----:B-----5:R-:W-:-:S13]  /*12f0*/  ISETP.NE.AND P0, PT, R8, RZ, PT ;  /* 0x000000ff0800720c */ /* 0x020fda0003f05270 */
[----:B------:R-:W-:Y:S05]  /*1300*/  @!P0 BRA `(.L_x_65) ;  /* 0x00000000001c8947 */ /* 0x000fea0003800000 */
[----:B0-234-:R-:W-:-:S05]  /*1310*/  IMAD.IADD R3, R1, 0x1, R8 ;  /* 0x0000000101037824 */ /* 0x01dfca00078e0208 */
[----:B------:R-:W2:Y:S02]  /*1320*/  LDL.U8 R5, [R3+-0x1] ;  /* 0xffffff0003057983 */ /* 0x000ea40000100000 */
[----:B--2---:R-:W-:-:S13]  /*1330*/  ISETP.NE.AND P0, PT, R5, RZ, PT ;  /* 0x000000ff0500720c */ /* 0x004fda0003f05270 */
[----:B------:R-:W-:Y:S05]  /*1340*/  @P0 BREAK.RELIABLE B4 ;  /* 0x0000000000040942 */ /* 0x000fea0003800100 */
[----:B------:R-:W-:Y:S05]  /*1350*/  @P0 BRA `(.L_x_31) ;  /* 0x0000007000f40947 */ /* 0x000fea0003800000 */
[----:B------:R-:W-:-:S05]  /*1360*/  IMAD.MOV.U32 R5, RZ, RZ, 0x1 ;  /* 0x00000001ff057424 */ /* 0x000fca00078e00ff */
[----:B------:R0:W-:Y:S02]  /*1370*/  STL.U8 [R3+-0x1], R5 ;  /* 0xffffff0503007387 */ /* 0x0001e40000100000 */
.L_x_65:
[----:B------:R-:W-:Y:S05]  /*1380*/  BSYNC.RELIABLE B4 ;  /* 0x0000000000047941 */ /* 0x000fea0003800100 */
.L_x_64:
        /* <DEDUP_REMOVED lines=13> */
[----:B0-234-:R-:W-:-:S12]  /*1460*/  IMAD.IADD R3, R1, 0x1, R10 ;  /* 0x0000000101037824 */ /* 0x01dfd800078e020a */
        /* <DEDUP_REMOVED lines=8> */
.L_x_67:
[----:B------:R-:W-:Y:S05]  /*14f0*/  BSYNC.RELIABLE B4 ;  /* 0x0000000000047941 */ /* 0x000fea0003800100 */
.L_x_66:
        /* <DEDUP_REMOVED lines=13> */
.L_x_69:
[----:B------:R-:W-:Y:S05]  /*15d0*/  BSYNC.RELIABLE B4 ;  /* 0x0000000000047941 */ /* 0x000fea0003800100 */
.L_x_68:
        /* <DEDUP_REMOVED lines=13> */
.L_x_71:
[----:B------:R-:W-:Y:S05]  /*16b0*/  BSYNC.RELIABLE B4 ;  /* 0x0000000000047941 */ /* 0x000fea0003800100 */
.L_x_70:
        /* <DEDUP_REMOVED lines=13> */
.L_x_73:
[----:B------:R-:W-:Y:S05]  /*1790*/  BSYNC.RELIABLE B4 ;  /* 0x0000000000047941 */ /* 0x000fea0003800100 */
.L_x_72:
        /* <DEDUP_REMOVED lines=13> */
.L_x_75:
[----:B------:R-:W-:Y:S05]  /*1870*/  BSYNC.RELIABLE B4 ;  /* 0x0000000000047941 */ /* 0x000fea0003800100 */
.L_x_74:
        /* <DEDUP_REMOVED lines=13> */
.L_x_77:
[----:B------:R-:W-:Y:S05]  /*1950*/  BSYNC.RELIABLE B4 ;  /* 0x0000000000047941 */ /* 0x000fea0003800100 */
.L_x_76:
        /* <DEDUP_REMOVED lines=13> */
.L_x_79:
[----:B------:R-:W-:Y:S05]  /*1a30*/  BSYNC.RELIABLE B4 ;  /* 0x0000000000047941 */ /* 0x000fea0003800100 */
.L_x_78:
        /* <DEDUP_REMOVED lines=13> */
.L_x_81:
[----:B------:R-:W-:Y:S05]  /*1b10*/  BSYNC.RELIABLE B4 ;  /* 0x0000000000047941 */ /* 0x000fea0003800100 */
.L_x_80:
        /* <DEDUP_REMOVED lines=13> */
.L_x_83:
[----:B------:R-:W-:Y:S05]  /*1bf0*/  BSYNC.RELIABLE B4 ;  /* 0x0000000000047941 */ /* 0x000fea0003800100 */
.L_x_82:
        /* <DEDUP_REMOVED lines=22> */
.L_x_85:
[----:B------:R-:W-:Y:S05]  /*1d60*/  BSYNC.RELIABLE B4 ;  /* 0x0000000000047941 */ /* 0x000fea0003800100 */
.L_x_84:
        /* <DEDUP_REMOVED lines=13> */
.L_x_87:
[----:B------:R-:W-:Y:S05]  /*1e40*/  BSYNC.RELIABLE B4 ;  /* 0x0000000000047941 */ /* 0x000fea0003800100 */
.L_x_86:
        /* <DEDUP_REMOVED lines=13> */
.L_x_89:
[----:B------:R-:W-:Y:S05]  /*1f20*/  BSYNC.RELIABLE B4 ;  /* 0x0000000000047941 */ /* 0x000fea0003800100 */
.L_x_88:
        /* <DEDUP_REMOVED lines=13> */
.L_x_91:
[----:B------:R-:W-:Y:S05]  /*2000*/  BSYNC.RELIABLE B4 ;  /* 0x0000000000047941 */ /* 0x000fea0003800100 */
.L_x_90:
        /* <DEDUP_REMOVED lines=13> */
.L_x_93:
[----:B------:R-:W-:Y:S05]  /*20e0*/  BSYNC.RELIABLE B4 ;  /* 0x0000000000047941 */ /* 0x000fea0003800100 */
.L_x_92:
        /* <DEDUP_REMOVED lines=13> */
.L_x_95:
[----:B------:R-:W-:Y:S05]  /*21c0*/  BSYNC.RELIABLE B4 ;  /* 0x0000000000047941 */ /* 0x000fea0003800100 */
.L_x_94:
        /* <DEDUP_REMOVED lines=13> */
.L_x_97:
[----:B------:R-:W-:Y:S05]  /*22a0*/  BSYNC.RELIABLE B4 ;  /* 0x0000000000047941 */ /* 0x000fea0003800100 */
.L_x_96:
        /* <DEDUP_REMOVED lines=13> */
.L_x_99:
[----:B------:R-:W-:Y:S05]  /*2380*/  BSYNC.RELIABLE B4 ;  /* 0x0000000000047941 */ /* 0x000fea0003800100 */
.L_x_98:
        /* <DEDUP_REMOVED lines=13> */
.L_x_101:
[----:B------:R-:W-:Y:S05]  /*2460*/  BSYNC.RELIABLE B4 ;  /* 0x0000000000047941 */ /* 0x000fea0003800100 */
.L_x_100:
[----:B------:R-:W5:Y:S01]  /*2470*/  LDG.E R10, desc[UR6][R16.64+0x10] ;  /* 0x00001006100a7981 */ /* 0x000f62000c1e1900 */
[----:B------:R-:W-:Y:S03]  /*2480*/  BSSY.RELIABLE B4, `(.L_x_102) ;  /* 0x0000013000047945 */ /* 0x000fe60003800100 */
        /* <DEDUP_REMOVED lines=11> */
[----:B------:R-:W-:Y:S05]  /*2540*/  @!P0 BRA `(.L_x_103) ;  /* 0x0000000000188947 */ /* 0x000fea0003800000 */
[----:B------:R-:W2:Y:S02]  /*2550*/  LDL.U8 R9, [R7+-0x1] ;  /* 0xffffff0007097983 */ /* 0x000ea40000100000 */
[----:B--2---:R-:W-:-:S13]  /*2560*/  ISETP.NE.AND P1, PT, R9, RZ, PT ;  /* 0x000000ff0900720c */ /* 0x004fda0003f25270 */
[----:B------:R-:W-:Y:S05]  /*2570*/  @P1 BREAK.RELIABLE B4 ;  /* 0x0000000000041942 */ /* 0x000fea0003800100 */
[----:B------:R-:W-:Y:S05]  /*2580*/  @P1 BRA `(.L_x_31) ;  /* 0x0000006000681947 */ /* 0x000fea0003800000 */
[----:B------:R-:W-:-:S05]  /*2590*/  IMAD.MOV.U32 R9, RZ, RZ, 0x1 ;  /* 0x00000001ff097424 */ /* 0x000fca00078e00ff */
[----:B------:R0:W-:Y:S02]  /*25a0*/  STL.U8 [R7+-0x1], R9 ;  /* 0xffffff0907007387 */ /* 0x0001e40000100000 */
.L_x_103:
[----:B------:R-:W-:Y:S05]  /*25b0*/  BSYNC.RELIABLE B4 ;  /* 0x0000000000047941 */ /* 0x000fea0003800100 */
.L_x_102:
        /* <DEDUP_REMOVED lines=13> */
.L_x_105:
[----:B------:R-:W-:Y:S05]  /*2690*/  BSYNC.RELIABLE B4 ;  /* 0x0000000000047941 */ /* 0x000fea0003800100 */
.L_x_104:
        /* <DEDUP_REMOVED lines=13> */
.L_x_107:
[----:B------:R-:W-:Y:S05]  /*2770*/  BSYNC.RELIABLE B4 ;  /* 0x0000000000047941 */ /* 0x000fea0003800100 */
.L_x_106:
        /* <DEDUP_REMOVED lines=13> */
.L_x_109:
[----:B------:R-:W-:Y:S05]  /*2850*/  BSYNC.RELIABLE B4 ;  /* 0x0000000000047941 */ /* 0x000fea0003800100 */
.L_x_108:
        /* <DEDUP_REMOVED lines=13> */
.L_x_111:
[----:B------:R-:W-:Y:S05]  /*2930*/  BSYNC.RELIABLE B4 ;  /* 0x0000000000047941 */ /* 0x000fea0003800100 */
.L_x_110:
        /* <DEDUP_REMOVED lines=13> */
.L_x_113:
[----:B------:R-:W-:Y:S05]  /*2a10*/  BSYNC.RELIABLE B4 ;  /* 0x0000000000047941 */ /* 0x000fea0003800100 */
.L_x_112:
        /* <DEDUP_REMOVED lines=13> */
.L_x_115:
[----:B------:R-:W-:Y:S05]  /*2af0*/  BSYNC.RELIABLE B4 ;  /* 0x0000000000047941 */ /* 0x000fea0003800100 */
.L_x_114:
        /* <DEDUP_REMOVED lines=13> */
.L_x_117:
[----:B------:R-:W-:Y:S05]  /*2bd0*/  BSYNC.RELIABLE B4 ;  /* 0x0000000000047941 */ /* 0x000fea0003800100 */
.L_x_116:
        /* <DEDUP_REMOVED lines=13> */
.L_x_119:
[----:B------:R-:W-:Y:S05]  /*2cb0*/  BSYNC.RELIABLE B4 ;  /* 0x0000000000047941 */ /* 0x000fea0003800100 */
.L_x_118:
        /* <DEDUP_REMOVED lines=20> */
.L_x_121:
[----:B------:R-:W-:Y:S05]  /*2e00*/  BSYNC.RELIABLE B4 ;  /* 0x0000000000047941 */ /* 0x000fea0003800100 */
.L_x_120:
        /* <DEDUP_REMOVED lines=13> */
.L_x_123:
[----:B------:R-:W-:Y:S05]  /*2ee0*/  BSYNC.RELIABLE B4 ;  /* 0x0000000000047941 */ /* 0x000fea0003800100 */
.L_x_122:
        /* <DEDUP_REMOVED lines=13> */
.L_x_125:
[----:B------:R-:W-:Y:S05]  /*2fc0*/  BSYNC.RELIABLE B4 ;  /* 0x0000000000047941 */ /* 0x000fea0003800100 */
.L_x_124:
        /* <DEDUP_REMOVED lines=13> */
.L_x_127:
[----:B------:R-:W-:Y:S05]  /*30a0*/  BSYNC.RELIABLE B4 ;  /* 0x0000000000047941 */ /* 0x000fea0003800100 */
.L_x_126:
        /* <DEDUP_REMOVED lines=13> */
.L_x_129:
[----:B------:R-:W-:Y:S05]  /*3180*/  BSYNC.RELIABLE B4 ;  /* 0x0000000000047941 */ /* 0x000fea0003800100 */
.L_x_128:
        /* <DEDUP_REMOVED lines=13> */
.L_x_131:
[----:B------:R-:W-:Y:S05]  /*3260*/  BSYNC.RELIABLE B4 ;  /* 0x0000000000047941 */ /* 0x000fea0003800100 */
.L_x_130:
        /* <DEDUP_REMOVED lines=13> */
.L_x_133:
[----:B------:R-:W-:Y:S05]  /*3340*/  BSYNC.RELIABLE B4 ;  /* 0x0000000000047941 */ /* 0x000fea0003800100 */
.L_x_132:
        /* <DEDUP_REMOVED lines=13> */
.L_x_135:
[----:B------:R-:W-:Y:S05]  /*3420*/  BSYNC.RELIABLE B4 ;  /* 0x0000000000047941 */ /* 0x000fea0003800100 */
.L_x_134:
        /* <DEDUP_REMOVED lines=13> */
.L_x_137:
[----:B------:R-:W-:Y:S05]  /*3500*/  BSYNC.RELIABLE B4 ;  /* 0x0000000000047941 */ /* 0x000fea0003800100 */
.L_x_136:
[----:B------:R-:W2:Y:S01]  /*3510*/  LDG.E R12, desc[UR6][R16.64+0x18] ;  /* 0x00001806100c7981 */ /* 0x000ea2000c1e1900 */
        /* <DEDUP_REMOVED lines=12> */
[----:B0-----:R-:W-:-:S12]  /*35e0*/  IMAD.IADD R10, R1, 0x1, R12 ;  /* 0x00000001010a7824 */ /* 0x001fd800078e020c */
[----:B------:R-:W-:Y:S01]  /*35f0*/  @P2 LOP3.LUT R23, R23, 0x200, RZ, 0xfc, !PT ;  /* 0x0000020017172812 */ /* 0x000fe200078efcff */
[----:B---3--:R-:W-:Y:S06]  /*3600*/  @!P2 BRA `(.L_x_139) ;  /* 0x000000000018a947 */ /* 0x008fec0003800000 */
[----:B------:R-:W2:Y:S02]  /*3610*/  LDL.U8 R11, [R10+-0x1] ;  /* 0xffffff000a0b7983 */ /* 0x000ea40000100000 */
[----:B--2---:R-:W-:-:S13]  /*3620*/  ISETP.NE.AND P2, PT, R11, RZ, PT ;  /* 0x000000ff0b00720c */ /* 0x004fda0003f45270 */
[----:B------:R-:W-:Y:S05]  /*3630*/  @P2 BREAK.RELIABLE B4 ;  /* 0x0000000000042942 */ /* 0x000fea0003800100 */
[----:B------:R-:W-:Y:S05]  /*3640*/  @P2 BRA `(.L_x_31) ;  /* 0x0000005000382947 */ /* 0x000fea0003800000 */
[----:B------:R-:W-:-:S05]  /*3650*/  IMAD.MOV.U32 R11, RZ, RZ, 0x1 ;  /* 0x00000001ff0b7424 */ /* 0x000fca00078e00ff */
[----:B------:R0:W-:Y:S02]  /*3660*/  STL.U8 [R10+-0x1], R11 ;  /* 0xffffff0b0a007387 */ /* 0x0001e40000100000 */
.L_x_139:
[----:B------:R-:W-:Y:S05]  /*3670*/  BSYNC.RELIABLE B4 ;  /* 0x0000000000047941 */ /* 0x000fea0003800100 */
.L_x_138:
        /* <DEDUP_REMOVED lines=13> */
.L_x_141:
[----:B------:R-:W-:Y:S05]  /*3750*/  BSYNC.RELIABLE B4 ;  /* 0x0000000000047941 */ /* 0x000fea0003800100 */
.L_x_140:
        /* <DEDUP_REMOVED lines=13> */
.L_x_143:
[----:B------:R-:W-:Y:S05]  /*3830*/  BSYNC.RELIABLE B4 ;  /* 0x0000000000047941 */ /* 0x000fea0003800100 */
.L_x_142:
        /* <DEDUP_REMOVED lines=13> */
.L_x_145:
[----:B------:R-:W-:Y:S05]  /*3910*/  BSYNC.RELIABLE B4 ;  /* 0x0000000000047941 */ /* 0x000fea0003800100 */
.L_x_144:
        /* <DEDUP_REMOVED lines=13> */
.L_x_147:
[----:B------:R-:W-:Y:S05]  /*39f0*/  BSYNC.RELIABLE B4 ;  /* 0x0000000000047941 */ /* 0x000fea0003800100 */
.L_x_146:
        /* <DEDUP_REMOVED lines=13> */
.L_x_149:
[----:B------:R-:W-:Y:S05]  /*3ad0*/  BSYNC.RELIABLE B4 ;  /* 0x0000000000047941 */ /* 0x000fea0003800100 */
.L_x_148:
        /* <DEDUP_REMOVED lines=13> */
.L_x_151:
[----:B------:R-:W-:Y:S05]  /*3bb0*/  BSYNC.RELIABLE B4 ;  /* 0x0000000000047941 */ /* 0x000fea0003800100 */
.L_x_150:
        /* <DEDUP_REMOVED lines=13> */
.L_x_153:
[----:B------:R-:W-:Y:S05]  /*3c90*/  BSYNC.RELIABLE B4 ;  /* 0x0000000000047941 */ /* 0x000fea0003800100 */
.L_x_152:
        /* <DEDUP_REMOVED lines=13> */
.L_x_155:
[----:B------:R-:W-:Y:S05]  /*3d70*/  BSYNC.RELIABLE B4 ;  /* 0x0000000000047941 */ /* 0x000fea0003800100 */
.L_x_154:
        /* <DEDUP_REMOVED lines=22> */
.L_x_157:
[----:B------:R-:W-:Y:S05]  /*3ee0*/  BSYNC.RELIABLE B4 ;  /* 0x0000000000047941 */ /* 0x000fea0003800100 */
.L_x_156:
        /* <DEDUP_REMOVED lines=13> */
.L_x_159:
[----:B------:R-:W-:Y:S05]  /*3fc0*/  BSYNC.RELIABLE B4 ;  /* 0x0000000000047941 */ /* 0x000fea0003800100 */
.L_x_158:
        /* <DEDUP_REMOVED lines=13> */
.L_x_161:
[----:B------:R-:W-:Y:S05]  /*40a0*/  BSYNC.RELIABLE B4 ;  /* 0x0000000000047941 */ /* 0x000fea0003800100 */
.L_x_160:
        /* <DEDUP_REMOVED lines=13> */
.L_x_163:
[----:B------:R-:W-:Y:S05]  /*4180*/  BSYNC.RELIABLE B4 ;  /* 0x0000000000047941 */ /* 0x000fea0003800100 */
.L_x_162:
        /* <DEDUP_REMOVED lines=13> */
.L_x_165:
[----:B------:R-:W-:Y:S05]  /*4260*/  BSYNC.RELIABLE B4 ;  /* 0x0000000000047941 */ /* 0x000fea0003800100 */
.L_x_164:
        /* <DEDUP_REMOVED lines=13> */
.L_x_167:
[----:B------:R-:W-:Y:S05]  /*4340*/  BSYNC.RELIABLE B4 ;  /* 0x0000000000047941 */ /* 0x000fea0003800100 */
.L_x_166:
        /* <DEDUP_REMOVED lines=13> */
.L_x_169:
[----:B------:R-:W-:Y:S05]  /*4420*/  BSYNC.RELIABLE B4 ;  /* 0x0000000000047941 */ /* 0x000fea0003800100 */
.L_x_168:
        /* <DEDUP_REMOVED lines=13> */
.L_x_171:
[----:B------:R-:W-:Y:S05]  /*4500*/  BSYNC.RELIABLE B4 ;  /* 0x0000000000047941 */ /* 0x000fea0003800100 */
.L_x_170:
        /* <DEDUP_REMOVED lines=13> */
.L_x_173:
[----:B------:R-:W-:Y:S05]  /*45e0*/  BSYNC.RELIABLE B4 ;  /* 0x0000000000047941 */ /* 0x000fea0003800100 */
.L_x_172:
[----:B-1----:R-:W2:Y:S01]  /*45f0*/  LDG.E R14, desc[UR6][R16.64+0x20] ;  /* 0x00002006100e7981 */ /* 0x002ea2000c1e1900 */
        /* <DEDUP_REMOVED lines=14> */
[----:B-1----:R-:W-:Y:S06]  /*46e0*/  @!P2 BRA `(.L_x_175) ;  /* 0x000000000018a947 */ /* 0x002fec0003800000 */
[----:B------:R-:W2:Y:S02]  /*46f0*/  LDL.U8 R14, [R12+-0x1] ;  /* 0xffffff000c0e7983 */ /* 0x000ea40000100000 */
[----:B--2---:R-:W-:-:S13]  /*4700*/  ISETP.NE.AND P2, PT, R14, RZ, PT ;  /* 0x000000ff0e00720c */ /* 0x004fda0003f45270 */
[----:B------:R-:W-:Y:S05]  /*4710*/  @P2 BREAK.RELIABLE B4 ;  /* 0x0000000000042942 */ /* 0x000fea0003800100 */
[----:B------:R-:W-:Y:S05]  /*4720*/  @P2 BRA `(.L_x_31) ;  /* 0x0000004000002947 */ /* 0x000fea0003800000 */
[----:B------:R-:W-:-:S05]  /*4730*/  IMAD.MOV.U32 R14, RZ, RZ, 0x1 ;  /* 0x00000001ff0e7424 */ /* 0x000fca00078e00ff */
[----:B------:R0:W-:Y:S02]  /*4740*/  STL.U8 [R12+-0x1], R14 ;  /* 0xffffff0e0c007387 */ /* 0x0001e40000100000 */
.L_x_175:
[----:B------:R-:W-:Y:S05]  /*4750*/  BSYNC.RELIABLE B4 ;  /* 0x0000000000047941 */ /* 0x000fea0003800100 */
.L_x_174:
        /* <DEDUP_REMOVED lines=13> */
.L_x_177:
[----:B------:R-:W-:Y:S05]  /*4830*/  BSYNC.RELIABLE B4 ;  /* 0x0000000000047941 */ /* 0x000fea0003800100 */
.L_x_176:
        /* <DEDUP_REMOVED lines=13> */
.L_x_179:
[----:B------:R-:W-:Y:S05]  /*4910*/  BSYNC.RELIABLE B4 ;  /* 0x0000000000047941 */ /* 0x000fea0003800100 */
.L_x_178:
        /* <DEDUP_REMOVED lines=13> */
.L_x_181:
[----:B------:R-:W-:Y:S05]  /*49f0*/  BSYNC.RELIABLE B4 ;  /* 0x0000000000047941 */ /* 0x000fea0003800100 */
.L_x_180:
        /* <DEDUP_REMOVED lines=13> */
.L_x_183:
[----:B------:R-:W-:Y:S05]  /*4ad0*/  BSYNC.RELIABLE B4 ;  /* 0x0000000000047941 */ /* 0x000fea0003800100 */
.L_x_182:
[----:B0-----:R-:W2:Y:S01]  /*4ae0*/  LDG.E R14, desc[UR6][R16.64+0xd4] ;  /* 0x0000d406100e7981 */ /* 0x001ea2000c1e1900 */
[----:B------:R-:W-:Y:S01]  /*4af0*/  BSSY.RELIABLE B4, `(.L_x_184) ;  /* 0x000000a000047945 */ /* 0x000fe20003800100 */
[----:B--2---:R-:W-:Y:S01]  /*4b00*/  ISETP.NE.AND P2, PT, R14, RZ, PT ;  /* 0x000000ff0e00720c */ /* 0x004fe20003f45270 */
[----:B------:R-:W-:-:S12]  /*4b10*/  IMAD.IADD R89, R1, 0x1, R14 ;  /* 0x0000000101597824 */ /* 0x000fd800078e020e */
[----:B------:R-:W-:Y:S05]  /*4b20*/  @!P2 BRA `(.L_x_185) ;  /* 0x000000000018a947 */ /* 0x000fea0003800000 */
[----:B------:R-:W2:Y:S02]  /*4b30*/  LDL.U8 R14, [R89+-0x1] ;  /* 0xffffff00590e7983 */ /* 0x000ea40000100000 */
[----:B--2---:R-:W-:-:S13]  /*4b40*/  ISETP.NE.AND P3, PT, R14, RZ, PT ;  /* 0x000000ff0e00720c */ /* 0x004fda0003f65270 */
[----:B------:R-:W-:Y:S05]  /*4b50*/  @P3 BREAK.RELIABLE B4 ;  /* 0x0000000000043942 */ /* 0x000fea0003800100 */
[----:B------:R-:W-:Y:S05]  /*4b60*/  @P3 BRA `(.L_x_31) ;  /* 0x0000003800f03947 */ /* 0x000fea0003800000 */
[----:B------:R-:W-:-:S05]  /*4b70*/  IMAD.MOV.U32 R14, RZ, RZ, 0x1 ;  /* 0x00000001ff0e7424 */ /* 0x000fca00078e00ff */
[----:B------:R0:W-:Y:S02]  /*4b80*/  STL.U8 [R89+-0x1], R14 ;  /* 0xffffff0e59007387 */ /* 0x0001e40000100000 */
.L_x_185:
[----:B------:R-:W-:Y:S05]  /*4b90*/  BSYNC.RELIABLE B4 ;  /* 0x0000000000047941 */ /* 0x000fea0003800100 */
.L_x_184:
        /* <DEDUP_REMOVED lines=11> */
.L_x_187:
[----:B------:R-:W-:Y:S05]  /*4c50*/  BSYNC.RELIABLE B4 ;  /* 0x0000000000047941 */ /* 0x000fea0003800100 */
.L_x_186:
        /* <DEDUP_REMOVED lines=11> */
.L_x_189:
[----:B------:R-:W-:Y:S05]  /*4d10*/  BSYNC.RELIABLE B4 ;  /* 0x0000000000047941 */ /* 0x000fea0003800100 */
.L_x_188:
        /* <DEDUP_REMOVED lines=11> */
.L_x_191:
[----:B------:R-:W-:Y:S05]  /*4dd0*/  BSYNC.RELIABLE B4 ;  /* 0x0000000000047941 */ /* 0x000fea0003800100 */
.L_x_190:
[----:B------:R1:W-:Y:S01]  /*4de0*/  STL.U8 [R1], RZ ;  /* 0x000000ff01007387 */ /* 0x0003e20000100000 */
[----:B------:R-:W-:Y:S01]  /*4df0*/  LOP3.LUT P6, RZ, R23, 0x1, RZ, 0xc0, !PT ;  /* 0x0000000117ff7812 */ /* 0x000fe200078cc0ff */
[----:B------:R-:W-:Y:S02]  /*4e00*/  BSSY.RELIABLE B4, `(.L_x_192) ;  /* 0x0000010000047945 */ /* 0x000fe40003800100 */
        /* <DEDUP_REMOVED lines=8> */
[----:B------:R-:W-:Y:S05]  /*4e90*/  @!P6 BRA `(.L_x_193) ;  /* 0x000000000018e947 */ /* 0x000fea0003800000 */
[----:B0-----:R-:W2:Y:S02]  /*4ea0*/  LDL.U8 R14, [R0+-0x1] ;  /* 0xffffff00000e7983 */ /* 0x001ea40000100000 */
[----:B--2---:R-:W-:-:S13]  /*4eb0*/  ISETP.NE.AND P6, PT, R14, RZ, PT ;  /* 0x000000ff0e00720c */ /* 0x004fda0003fc5270 */
[----:B------:R-:W-:Y:S05]  /*4ec0*/  @P6 BREAK.RELIABLE B4 ;  /* 0x0000000000046942 */ /* 0x000fea0003800100 */
[----:B------:R-:W-:Y:S05]  /*4ed0*/  @P6 BRA `(.L_x_31) ;  /* 0x0000003800146947 */ /* 0x000fea0003800000 */
[----:B------:R-:W-:-:S05]  /*4ee0*/  IMAD.MOV.U32 R14, RZ, RZ, 0x1 ;  /* 0x00000001ff0e7424 */ /* 0x000fca00078e00ff */
[----:B------:R2:W-:Y:S02]  /*4ef0*/  STL.U8 [R0+-0x1], R14 ;  /* 0xffffff0e00007387 */ /* 0x0005e40000100000 */
.L_x_193:
[----:B------:R-:W-:Y:S05]  /*4f00*/  BSYNC.RELIABLE B4 ;  /* 0x0000000000047941 */ /* 0x000fea0003800100 */
.L_x_192:
[----:B------:R-:W-:Y:S01]  /*4f10*/  LOP3.LUT P6, RZ, R23, 0x2, RZ, 0xc0, !PT ;  /* 0x0000000217ff7812 */ /* 0x000fe200078cc0ff */
[----:B------:R-:W-:-:S12]  /*4f20*/  BSSY.RELIABLE B4, `(.L_x_194) ;  /* 0x0000008000047945 */ /* 0x000fd80003800100 */
[----:B------:R-:W-:Y:S05]  /*4f30*/  @!P6 BRA `(.L_x_195) ;  /* 0x000000000018e947 */ /* 0x000fea0003800000 */
[----:B--2---:R-:W2:Y:S02]  /*4f40*/  LDL.U8 R0, [R2+-0x1] ;  /* 0xffffff0002007983 */ /* 0x004ea40000100000 */
[----:B--2---:R-:W-:-:S13]  /*4f50*/  ISETP.NE.AND P6, PT, R0, RZ, PT ;  /* 0x000000ff0000720c */ /* 0x004fda0003fc5270 */
[----:B------:R-:W-:Y:S05]  /*4f60*/  @P6 BREAK.RELIABLE B4 ;  /* 0x0000000000046942 */ /* 0x000fea0003800100 */
[----:B------:R-:W-:Y:S05]  /*4f70*/  @P6 BRA `(.L_x_31) ;  /* 0x0000003400ec6947 */ /* 0x000fea0003800000 */
[----:B------:R-:W-:-:S05]  /*4f80*/  IMAD.MOV.U32 R0, RZ, RZ, 0x1 ;  /* 0x00000001ff007424 */ /* 0x000fca00078e00ff */
[----:B------:R3:W-:Y:S02]  /*4f90*/  STL.U8 [R2+-0x1], R0 ;  /* 0xffffff0002007387 */ /* 0x0007e40000100000 */
.L_x_195:
[----:B------:R-:W-:Y:S05]  /*4fa0*/  BSYNC.RELIABLE B4 ;  /* 0x0000000000047941 */ /* 0x000fea0003800100 */
.L_x_194:
[----:B------:R-:W-:Y:S01]  /*4fb0*/  LOP3.LUT P6, RZ, R23, 0x4, RZ, 0xc0, !PT ;  /* 0x0000000417ff7812 */ /* 0x000fe200078cc0ff */
[----:B------:R-:W-:-:S12]  /*4fc0*/  BSSY.RELIABLE B4, `(.L_x_196) ;  /* 0x0000008000047945 */ /* 0x000fd80003800100 */
[----:B------:R-:W-:Y:S05]  /*4fd0*/  @!P6 BRA `(.L_x_197) ;  /* 0x000000000018e947 */ /* 0x000fea0003800000 */
[----:B--23--:R-:W2:Y:S02]  /*4fe0*/  LDL.U8 R0, [R3+-0x1] ;  /* 0xffffff0003007983 */ /* 0x00cea40000100000 */
[----:B--2---:R-:W-:-:S13]  /*4ff0*/  ISETP.NE.AND P6, PT, R0, RZ, PT ;  /* 0x000000ff0000720c */ /* 0x004fda0003fc5270 */
[----:B------:R-:W-:Y:S05]  /*5000*/  @P6 BREAK.RELIABLE B4 ;  /* 0x0000000000046942 */ /* 0x000fea0003800100 */
[----:B------:R-:W-:Y:S05]  /*5010*/  @P6 BRA `(.L_x_31) ;  /* 0x0000003400c46947 */ /* 0x000fea0003800000 */
[----:B------:R-:W-:-:S05]  /*5020*/  IMAD.MOV.U32 R0, RZ, RZ, 0x1 ;  /* 0x00000001ff007424 */ /* 0x000fca00078e00ff */
[----:B------:R4:W-:Y:S02]  /*5030*/  STL.U8 [R3+-0x1], R0 ;  /* 0xffffff0003007387 */ /* 0x0009e40000100000 */
.L_x_197:
[----:B------:R-:W-:Y:S05]  /*5040*/  BSYNC.RELIABLE B4 ;  /* 0x0000000000047941 */ /* 0x000fea0003800100 */
.L_x_196:
[----:B------:R-:W-:Y:S01]  /*5050*/  LOP3.LUT P6, RZ, R23, 0x8, RZ, 0xc0, !PT ;  /* 0x0000000817ff7812 */ /* 0x000fe200078cc0ff */
[----:B------:R-:W-:-:S12]  /*5060*/  BSSY.RELIABLE B4, `(.L_x_198) ;  /* 0x0000008000047945 */ /* 0x000fd80003800100 */
[----:B------:R-:W-:Y:S05]  /*5070*/  @!P6 BRA `(.L_x_199) ;  /* 0x000000000018e947 */ /* 0x000fea0003800000 */
[----:B--234-:R-:W2:Y:S02]  /*5080*/  LDL.U8 R0, [R5+-0x1] ;  /* 0xffffff0005007983 */ /* 0x01cea40000100000 */
[----:B--2---:R-:W-:-:S13]  /*5090*/  ISETP.NE.AND P6, PT, R0, RZ, PT ;  /* 0x000000ff0000720c */ /* 0x004fda0003fc5270 */
[----:B------:R-:W-:Y:S05]  /*50a0*/  @P6 BREAK.RELIABLE B4 ;  /* 0x0000000000046942 */ /* 0x000fea0003800100 */
[----:B------:R-:W-:Y:S05]  /*50b0*/  @P6 BRA `(.L_x_31) ;  /* 0x00000034009c6947 */ /* 0x000fea0003800000 */
[----:B------:R-:W-:-:S05]  /*50c0*/  IMAD.MOV.U32 R0, RZ, RZ, 0x1 ;  /* 0x00000001ff007424 */ /* 0x000fca00078e00ff */
[----:B------:R2:W-:Y:S02]  /*50d0*/  STL.U8 [R5+-0x1], R0 ;  /* 0xffffff0005007387 */ /* 0x0005e40000100000 */
.L_x_199:
[----:B------:R-:W-:Y:S05]  /*50e0*/  BSYNC.RELIABLE B4 ;  /* 0x0000000000047941 */ /* 0x000fea0003800100 */
.L_x_198:
[----:B------:R-:W-:Y:S04]  /*50f0*/  BSSY.RELIABLE B4, `(.L_x_200) ;  /* 0x0000008000047945 */ /* 0x000fe80003800100 */
[----:B------:R-:W-:Y:S05]  /*5100*/  @!P0 BRA `(.L_x_201) ;  /* 0x0000000000188947 */ /* 0x000fea0003800000 */
[----:B--234-:R-:W2:Y:S02]  /*5110*/  LDL.U8 R0, [R7+-0x1] ;  /* 0xffffff0007007983 */ /* 0x01cea40000100000 */
[----:B--2---:R-:W-:-:S13]  /*5120*/  ISETP.NE.AND P0, PT, R0, RZ, PT ;  /* 0x000000ff0000720c */ /* 0x004fda0003f05270 */
[----:B------:R-:W-:Y:S05]  /*5130*/  @P0 BREAK.RELIABLE B4 ;  /* 0x0000000000040942 */ /* 0x000fea0003800100 */
[----:B------:R-:W-:Y:S05]  /*5140*/  @P0 BRA `(.L_x_31) ;  /* 0x0000003400780947 */ /* 0x000fea0003800000 */
[----:B------:R-:W-:-:S05]  /*5150*/  IMAD.MOV.U32 R0, RZ, RZ, 0x1 ;  /* 0x00000001ff007424 */ /* 0x000fca00078e00ff */
[----:B------:R2:W-:Y:S02]  /*5160*/  STL.U8 [R7+-0x1], R0 ;  /* 0xffffff0007007387 */ /* 0x0005e40000100000 */
.L_x_201:
[----:B------:R-:W-:Y:S05]  /*5170*/  BSYNC.RELIABLE B4 ;  /* 0x0000000000047941 */ /* 0x000fea0003800100 */
.L_x_200:
        /* <DEDUP_REMOVED lines=8> */
.L_x_203:
[----:B------:R-:W-:Y:S05]  /*5200*/  BSYNC.RELIABLE B4 ;  /* 0x0000000000047941 */ /* 0x000fea0003800100 */
.L_x_202:
        /* <DEDUP_REMOVED lines=9> */
.L_x_205:
[----:B------:R-:W-:Y:S05]  /*52a0*/  BSYNC.RELIABLE B4 ;  /* 0x0000000000047941 */ /* 0x000fea0003800100 */
.L_x_204:
        /* <DEDUP_REMOVED lines=9> */
.L_x_207:
[----:B------:R-:W-:Y:S05]  /*5340*/  BSYNC.RELIABLE B4 ;  /* 0x0000000000047941 */ /* 0x000fea0003800100 */
.L_x_206:
        /* <DEDUP_REMOVED lines=9> */
.L_x_209:
[----:B------:R-:W-:Y:S05]  /*53e0*/  BSYNC.RELIABLE B4 ;  /* 0x0000000000047941 */ /* 0x000fea0003800100 */
.L_x_208:
        /* <DEDUP_REMOVED lines=12> */
[----:B--234-:R-:W2:Y:S02]  /*54b0*/  LDL.U8 R0, [R24+-0x1] ;  /* 0xffffff0018007983 */ /* 0x01cea40000100000 */
[----:B--2---:R-:W-:-:S13]  /*54c0*/  ISETP.NE.AND P0, PT, R0, RZ, PT ;  /* 0x000000ff0000720c */ /* 0x004fda0003f05270 */
[----:B------:R-:W-:Y:S05]  /*54d0*/  @P0 BREAK.RELIABLE B4 ;  /* 0x0000000000040942 */ /* 0x000fea0003800100 */
[----:B------:R-:W-:Y:S05]  /*54e0*/  @P0 BRA `(.L_x_31) ;  /* 0x0000003000900947 */ /* 0x000fea0003800000 */
[----:B------:R-:W-:-:S05]  /*54f0*/  IMAD.MOV.U32 R12, RZ, RZ, 0x1 ;  /* 0x00000001ff0c7424 */ /* 0x000fca00078e00ff */
[----:B------:R2:W-:Y:S02]  /*5500*/  STL.U8 [R24+-0x1], R12 ;  /* 0xffffff0c18007387 */ /* 0x0005e40000100000 */
.L_x_211:
[----:B------:R-:W-:Y:S05]  /*5510*/  BSYNC.RELIABLE B4 ;  /* 0x0000000000047941 */ /* 0x000fea0003800100 */
.L_x_210:
        /* <DEDUP_REMOVED lines=9> */
.L_x_213:
[----:B------:R-:W-:Y:S05]  /*55b0*/  BSYNC.RELIABLE B4 ;  /* 0x0000000000047941 */ /* 0x000fea0003800100 */
.L_x_212:
        /* <DEDUP_REMOVED lines=9> */
.L_x_215:
[----:B------:R-:W-:Y:S05]  /*5650*/  BSYNC.RELIABLE B4 ;  /* 0x0000000000047941 */ /* 0x000fea0003800100 */
.L_x_214:
        /* <DEDUP_REMOVED lines=9> */
.L_x_217:
[----:B------:R-:W-:Y:S05]  /*56f0*/  BSYNC.RELIABLE B4 ;  /* 0x0000000000047941 */ /* 0x000fea0003800100 */
.L_x_216:
        /* <DEDUP_REMOVED lines=9> */
.L_x_219:
[----:B------:R-:W-:Y:S05]  /*5790*/  BSYNC.RELIABLE B4 ;  /* 0x0000000000047941 */ /* 0x000fea0003800100 */
.L_x_218:
        /* <DEDUP_REMOVED lines=9> */
.L_x_221:
[----:B------:R-:W-:Y:S05]  /*5830*/  BSYNC.RELIABLE B4 ;  /* 0x0000000000047941 */ /* 0x000fea0003800100 */
.L_x_220:
        /* <DEDUP_REMOVED lines=9> */
.L_x_223:
[----:B------:R-:W-:Y:S05]  /*58d0*/  BSYNC.RELIABLE B4 ;  /* 0x0000000000047941 */ /* 0x000fea0003800100 */
.L_x_222:
        /* <DEDUP_REMOVED lines=9> */
.L_x_225:
[----:B------:R-:W-:Y:S05]  /*5970*/  BSYNC.RELIABLE B4 ;  /* 0x0000000000047941 */ /* 0x000fea0003800100 */
.L_x_224:
        /* <DEDUP_REMOVED lines=9> */
.L_x_227:
[----:B------:R-:W-:Y:S05]  /*5a10*/  BSYNC.RELIABLE B4 ;  /* 0x0000000000047941 */ /* 0x000fea0003800100 */
.L_x_226:
        /* <DEDUP_REMOVED lines=18> */
.L_x_229:
[----:B------:R-:W-:Y:S05]  /*5b40*/  BSYNC.RELIABLE B4 ;  /* 0x0000000000047941 */ /* 0x000fea0003800100 */
.L_x_228:
        /* <DEDUP_REMOVED lines=9> */
.L_x_231:
[----:B------:R-:W-:Y:S05]  /*5be0*/  BSYNC.RELIABLE B4 ;  /* 0x0000000000047941 */ /* 0x000fea0003800100 */
.L_x_230:
        /* <DEDUP_REMOVED lines=9> */
.L_x_233:
[----:B------:R-:W-:Y:S05]  /*5c80*/  BSYNC.RELIABLE B4 ;  /* 0x0000000000047941 */ /* 0x000fea0003800100 */
.L_x_232:
        /* <DEDUP_REMOVED lines=9> */
.L_x_235:
[----:B------:R-:W-:Y:S05]  /*5d20*/  BSYNC.RELIABLE B4 ;  /* 0x0000000000047941 */ /* 0x000fea0003800100 */
.L_x_234:
        /* <DEDUP_REMOVED lines=9> */
.L_x_237:
[----:B------:R-:W-:Y:S05]  /*5dc0*/  BSYNC.RELIABLE B4 ;  /* 0x0000000000047941 */ /* 0x000fea0003800100 */
.L_x_236:
        /* <DEDUP_REMOVED lines=9> */
.L_x_239:
[----:B------:R-:W-:Y:S05]  /*5e60*/  BSYNC.RELIABLE B4 ;  /* 0x0000000000047941 */ /* 0x000fea0003800100 */
.L_x_238:
        /* <DEDUP_REMOVED lines=9> */
.L_x_241:
[----:B------:R-:W-:Y:S05]  /*5f00*/  BSYNC.RELIABLE B4 ;  /* 0x0000000000047941 */ /* 0x000fea0003800100 */
.L_x_240:
        /* <DEDUP_REMOVED lines=9> */
.L_x_243:
[----:B------:R-:W-:Y:S05]  /*5fa0*/  BSYNC.RELIABLE B4 ;  /* 0x0000000000047941 */ /* 0x000fea0003800100 */
.L_x_242:
        /* <DEDUP_REMOVED lines=9> */
.L_x_245:
[----:B------:R-:W-:Y:S05]  /*6040*/  BSYNC.RELIABLE B4 ;  /* 0x0000000000047941 */ /* 0x000fea0003800100 */
.L_x_244:
        /* <DEDUP_REMOVED lines=18> */
.L_x_247:
[----:B------:R-:W-:Y:S05]  /*6170*/  BSYNC.RELIABLE B4 ;  /* 0x0000000000047941 */ /* 0x000fea0003800100 */
.L_x_246:
        /* <DEDUP_REMOVED lines=9> */
.L_x_249:
[----:B------:R-:W-:Y:S05]  /*6210*/  BSYNC.RELIABLE B4 ;  /* 0x0000000000047941 */ /* 0x000fea0003800100 */
.L_x_248:
        /* <DEDUP_REMOVED lines=9> */
.L_x_251:
[----:B------:R-:W-:Y:S05]  /*62b0*/  BSYNC.RELIABLE B4 ;  /* 0x0000000000047941 */ /* 0x000fea0003800100 */
.L_x_250:
        /* <DEDUP_REMOVED lines=9> */
.L_x_253:
[----:B------:R-:W-:Y:S05]  /*6350*/  BSYNC.RELIABLE B4 ;  /* 0x0000000000047941 */ /* 0x000fea0003800100 */
.L_x_252:
        /* <DEDUP_REMOVED lines=9> */
.L_x_255:
[----:B------:R-:W-:Y:S05]  /*63f0*/  BSYNC.RELIABLE B4 ;  /* 0x0000000000047941 */ /* 0x000fea0003800100 */
.L_x_254:
        /* <DEDUP_REMOVED lines=9> */
.L_x_257:
[----:B------:R-:W-:Y:S05]  /*6490*/  BSYNC.RELIABLE B4 ;  /* 0x0000000000047941 */ /* 0x000fea0003800100 */
.L_x_256:
        /* <DEDUP_REMOVED lines=9> */
.L_x_259:
[----:B------:R-:W-:Y:S05]  /*6530*/  BSYNC.RELIABLE B4 ;  /* 0x0000000000047941 */ /* 0x000fea0003800100 */
.L_x_258:
        /* <DEDUP_REMOVED lines=9> */
.L_x_261:
[----:B------:R-:W-:Y:S05]  /*65d0*/  BSYNC.RELIABLE B4 ;  /* 0x0000000000047941 */ /* 0x000fea0003800100 */
.L_x_260:
        /* <DEDUP_REMOVED lines=9> */
.L_x_263:
[----:B------:R-:W-:Y:S05]  /*6670*/  BSYNC.RELIABLE B4 ;  /* 0x0000000000047941 */ /* 0x000fea0003800100 */
.L_x_262:
        /* <DEDUP_REMOVED lines=18> */
.L_x_265:
[----:B------:R-:W-:Y:S05]  /*67a0*/  BSYNC.RELIABLE B4 ;  /* 0x0000000000047941 */ /* 0x000fea0003800100 */
.L_x_264:
        /* <DEDUP_REMOVED lines=9> */
.L_x_267:
[----:B------:R-:W-:Y:S05]  /*6840*/  BSYNC.RELIABLE B4 ;  /* 0x0000000000047941 */ /* 0x000fea0003800100 */
.L_x_266:
        /* <DEDUP_REMOVED lines=9> */
.L_x_269:
[----:B------:R-:W-:Y:S05]  /*68e0*/  BSYNC.RELIABLE B4 ;  /* 0x0000000000047941 */ /* 0x000fea0003800100 */
.L_x_268:
        /* <DEDUP_REMOVED lines=9> */
.L_x_271:
[----:B------:R-:W-:Y:S05]  /*6980*/  BSYNC.RELIABLE B4 ;  /* 0x0000000000047941 */ /* 0x000fea0003800100 */
.L_x_270:
        /* <DEDUP_REMOVED lines=9> */
.L_x_273:
[----:B------:R-:W-:Y:S05]  /*6a20*/  BSYNC.RELIABLE B4 ;  /* 0x0000000000047941 */ /* 0x000fea0003800100 */
.L_x_272:
        /* <DEDUP_REMOVED lines=9> */
.L_x_275:
[----:B------:R-:W-:Y:S05]  /*6ac0*/  BSYNC.RELIABLE B4 ;  /* 0x0000000000047941 */ /* 0x000fea0003800100 */
.L_x_274:
        /* <DEDUP_REMOVED lines=9> */
.L_x_277:
[----:B------:R-:W-:Y:S05]  /*6b60*/  BSYNC.RELIABLE B4 ;  /* 0x0000000000047941 */ /* 0x000fea0003800100 */
.L_x_276:
        /* <DEDUP_REMOVED lines=9> */
.L_x_279:
[----:B------:R-:W-:Y:S05]  /*6c00*/  BSYNC.RELIABLE B4 ;  /* 0x0000000000047941 */ /* 0x000fea0003800100 */
.L_x_278:
        /* <DEDUP_REMOVED lines=9> */
.L_x_281:
[----:B------:R-:W-:Y:S05]  /*6ca0*/  BSYNC.RELIABLE B4 ;  /* 0x0000000000047941 */ /* 0x000fea0003800100 */
.L_x_280:
        /* <DEDUP_REMOVED lines=16> */
[----:B0-----:R-:W-:-:S05]  /*6db0*/  IMAD.MOV.U32 R14, RZ, RZ, 0x1 ;  /* 0x00000001ff0e7424 */ /* 0x001fca00078e00ff */
[----:B------:R0:W-:Y:S02]  /*6dc0*/  STL.U8 [R28+-0x1], R14 ;  /* 0xffffff0e1c007387 */ /* 0x0001e40000100000 */
.L_x_283:
[----:B------:R-:W-:Y:S05]  /*6dd0*/  BSYNC.RELIABLE B4 ;  /* 0x0000000000047941 */ /* 0x000fea0003800100 */
.L_x_282:
        /* <DEDUP_REMOVED lines=9> */
.L_x_285:
[----:B------:R-:W-:Y:S05]  /*6e70*/  BSYNC.RELIABLE B4 ;  /* 0x0000000000047941 */ /* 0x000fea0003800100 */
.L_x_284:
        /* <DEDUP_REMOVED lines=9> */
.L_x_287:
[----:B------:R-:W-:Y:S05]  /*6f10*/  BSYNC.RELIABLE B4 ;  /* 0x0000000000047941 */ /* 0x000fea0003800100 */
.L_x_286:
        /* <DEDUP_REMOVED lines=9> */
.L_x_289:
[----:B------:R-:W-:Y:S05]  /*6fb0*/  BSYNC.RELIABLE B4 ;  /* 0x0000000000047941 */ /* 0x000fea0003800100 */
.L_x_288:
        /* <DEDUP_REMOVED lines=9> */
.L_x_291:
[----:B------:R-:W-:Y:S05]  /*7050*/  BSYNC.RELIABLE B4 ;  /* 0x0000000000047941 */ /* 0x000fea0003800100 */
.L_x_290:
        /* <DEDUP_REMOVED lines=9> */
.L_x_293:
[----:B------:R-:W-:Y:S05]  /*70f0*/  BSYNC.RELIABLE B4 ;  /* 0x0000000000047941 */ /* 0x000fea0003800100 */
.L_x_292:
        /* <DEDUP_REMOVED lines=9> */
.L_x_295:
[----:B------:R-:W-:Y:S05]  /*7190*/  BSYNC.RELIABLE B4 ;  /* 0x0000000000047941 */ /* 0x000fea0003800100 */
.L_x_294:
        /* <DEDUP_REMOVED lines=9> */
.L_x_297:
[----:B------:R-:W-:Y:S05]  /*7230*/  BSYNC.RELIABLE B4 ;  /* 0x0000000000047941 */ /* 0x000fea0003800100 */
.L_x_296:
        /* <DEDUP_REMOVED lines=8> */
.L_x_299:
[----:B------:R-:W-:Y:S05]  /*72c0*/  BSYNC.RELIABLE B4 ;  /* 0x0000000000047941 */ /* 0x000fea0003800100 */
.L_x_298:
        /* <DEDUP_REMOVED lines=18> */
.L_x_301:
[----:B------:R-:W-:Y:S05]  /*73f0*/  BSYNC.RELIABLE B4 ;  /* 0x0000000000047941 */ /* 0x000fea0003800100 */
.L_x_300:
        /* <DEDUP_REMOVED lines=9> */
.L_x_303:
[----:B------:R-:W-:Y:S05]  /*7490*/  BSYNC.RELIABLE B4 ;  /* 0x0000000000047941 */ /* 0x000fea0003800100 */
.L_x_302:
        /* <DEDUP_REMOVED lines=9> */
.L_x_305:
[----:B------:R-:W-:Y:S05]  /*7530*/  BSYNC.RELIABLE B4 ;  /* 0x0000000000047941 */ /* 0x000fea0003800100 */
.L_x_304:
        /* <DEDUP_REMOVED lines=9> */
.L_x_307:
[----:B------:R-:W-:Y:S05]  /*75d0*/  BSYNC.RELIABLE B4 ;  /* 0x0000000000047941 */ /* 0x000fea0003800100 */
.L_x_306:
        /* <DEDUP_REMOVED lines=9> */
.L_x_309:
[----:B------:R-:W-:Y:S05]  /*7670*/  BSYNC.RELIABLE B4 ;  /* 0x0000000000047941 */ /* 0x000fea0003800100 */
.L_x_308:
        /* <DEDUP_REMOVED lines=9> */
.L_x_311:
[----:B------:R-:W-:Y:S05]  /*7710*/  BSYNC.RELIABLE B4 ;  /* 0x0000000000047941 */ /* 0x000fea0003800100 */
.L_x_310:
        /* <DEDUP_REMOVED lines=9> */
.L_x_313:
[----:B------:R-:W-:Y:S05]  /*77b0*/  BSYNC.RELIABLE B4 ;  /* 0x0000000000047941 */ /* 0x000fea0003800100 */
.L_x_312:
        /* <DEDUP_REMOVED lines=9> */
.L_x_315:
[----:B------:R-:W-:Y:S05]  /*7850*/  BSYNC.RELIABLE B4 ;  /* 0x0000000000047941 */ /* 0x000fea0003800100 */
.L_x_314:
        /* <DEDUP_REMOVED lines=8> */
.L_x_317:
[----:B------:R-:W-:Y:S05]  /*78e0*/  BSYNC.RELIABLE B4 ;  /* 0x0000000000047941 */ /* 0x000fea0003800100 */
.L_x_316:
[----:B------:R0:W-:Y:S01]  /*78f0*/  STL.U8 [R1], RZ ;  /* 0x000000ff01007387 */ /* 0x0001e20000100000 */
[----:B------:R-:W-:Y:S01]  /*7900*/  ISETP.NE.AND P0, PT, R6, RZ, PT ;  /* 0x000000ff0600720c */ /* 0x000fe20003f05270 */
        /* <DEDUP_REMOVED lines=10> */
[----:B------:R-:W-:-:S05]  /*79b0*/  IMAD.IADD R6, R1, 0x1, R6 ;  /* 0x0000000101067824 */ /* 0x000fca00078e0206 */
[----:B--234-:R-:W2:Y:S02]  /*79c0*/  LDL.U8 R0, [R6+-0x1] ;  /* 0xffffff0006007983 */ /* 0x01cea40000100000 */
[----:B--2---:R-:W-:-:S13]  /*79d0*/  ISETP.NE.AND P0, PT, R0, RZ, PT ;  /* 0x000000ff0000720c */ /* 0x004fda0003f05270 */
[----:B------:R-:W-:Y:S05]  /*79e0*/  @P0 BREAK.RELIABLE B4 ;  /* 0x0000000000040942 */ /* 0x000fea0003800100 */
[----:B------:R-:W-:Y:S05]  /*79f0*/  @P0 BRA `(.L_x_31) ;  /* 0x0000000c004c0947 */ /* 0x000fea0003800000 */
[----:B------:R-:W-:-:S05]  /*7a00*/  IMAD.MOV.U32 R3, RZ, RZ, 0x1 ;  /* 0x00000001ff037424 */ /* 0x000fca00078e00ff */
[----:B------:R2:W-:Y:S02]  /*7a10*/  STL.U8 [R6+-0x1], R3 ;  /* 0xffffff0306007387 */ /* 0x0005e40000100000 */
.L_x_319:
[----:B------:R-:W-:Y:S05]  /*7a20*/  BSYNC.RELIABLE B4 ;  /* 0x0000000000047941 */ /* 0x000fea0003800100 */
.L_x_318:
        /* <DEDUP_REMOVED lines=9> */
.L_x_321:
[----:B------:R-:W-:Y:S05]  /*7ac0*/  BSYNC.RELIABLE B4 ;  /* 0x0000000000047941 */ /* 0x000fea0003800100 */
.L_x_320:
        /* <DEDUP_REMOVED lines=9> */
.L_x_323:
[----:B------:R-:W-:Y:S05]  /*7b60*/  BSYNC.RELIABLE B4 ;  /* 0x0000000000047941 */ /* 0x000fea0003800100 */
.L_x_322:
        /* <DEDUP_REMOVED lines=9> */
.L_x_325:
[----:B------:R-:W-:Y:S05]  /*7c00*/  BSYNC.RELIABLE B4 ;  /* 0x0000000000047941 */ /* 0x000fea0003800100 */
.L_x_324:
        /* <DEDUP_REMOVED lines=9> */
.L_x_327:
[----:B------:R-:W-:Y:S05]  /*7ca0*/  BSYNC.RELIABLE B4 ;  /* 0x0000000000047941 */ /* 0x000fea0003800100 */
.L_x_326:
        /* <DEDUP_REMOVED lines=9> */
.L_x_329:
[----:B------:R-:W-:Y:S05]  /*7d40*/  BSYNC.RELIABLE B4 ;  /* 0x0000000000047941 */ /* 0x000fea0003800100 */
.L_x_328:
        /* <DEDUP_REMOVED lines=9> */
.L_x_331:
[----:B------:R-:W-:Y:S05]  /*7de0*/  BSYNC.RELIABLE B4 ;  /* 0x0000000000047941 */ /* 0x000fea0003800100 */
.L_x_330:
        /* <DEDUP_REMOVED lines=9> */
.L_x_333:
[----:B------:R-:W-:Y:S05]  /*7e80*/  BSYNC.RELIABLE B4 ;  /* 0x0000000000047941 */ /* 0x000fea0003800100 */
.L_x_332:
        /* <DEDUP_REMOVED lines=8> */
.L_x_335:
[----:B------:R-:W-:Y:S05]  /*7f10*/  BSYNC.RELIABLE B4 ;  /* 0x0000000000047941 */ /* 0x000fea0003800100 */
.L_x_334:
        /* <DEDUP_REMOVED lines=19> */
.L_x_337:
[----:B------:R-:W-:Y:S05]  /*8050*/  BSYNC.RELIABLE B4 ;  /* 0x0000000000047941 */ /* 0x000fea0003800100 */
.L_x_336:
[----:B------:R-:W-:Y:S01]  /*8060*/  ISETP.NE.AND P0, PT, R8, RZ, PT ;  /* 0x000000ff0800720c */ /* 0x000fe20003f05270 */
[----:B------:R-:W-:-:S12]  /*8070*/  BSSY.RELIABLE B4, `(.L_x_338) ;  /* 0x0000009000047945 */ /* 0x000fd80003800100 */
        /* <DEDUP_REMOVED lines=8> */
.L_x_339:
[----:B------:R-:W-:Y:S05]  /*8100*/  BSYNC.RELIABLE B4 ;  /* 0x0000000000047941 */ /* 0x000fea0003800100 */
.L_x_338:
        /* <DEDUP_REMOVED lines=9> */
.L_x_341:
[----:B------:R-:W-:Y:S05]  /*81a0*/  BSYNC.RELIABLE B4 ;  /* 0x0000000000047941 */ /* 0x000fea0003800100 */
.L_x_340:
        /* <DEDUP_REMOVED lines=9> */
.L_x_343:
[----:B------:R-:W-:Y:S05]  /*8240*/  BSYNC.RELIABLE B4 ;  /* 0x0000000000047941 */ /* 0x000fea0003800100 */
.L_x_342:
        /* <DEDUP_REMOVED lines=9> */
.L_x_345:
[----:B------:R-:W-:Y:S05]  /*82e0*/  BSYNC.RELIABLE B4 ;  /* 0x0000000000047941 */ /* 0x000fea0003800100 */
.L_x_344:
        /* <DEDUP_REMOVED lines=9> */
.L_x_347:
[----:B------:R-:W-:Y:S05]  /*8380*/  BSYNC.RELIABLE B4 ;  /* 0x0000000000047941 */ /* 0x000fea0003800100 */
.L_x_346:
        /* <DEDUP_REMOVED lines=9> */
.L_x_349:
[----:B------:R-:W-:Y:S05]  /*8420*/  BSYNC.RELIABLE B4 ;  /* 0x0000000000047941 */ /* 0x000fea0003800100 */
.L_x_348:
        /* <DEDUP_REMOVED lines=9> */
.L_x_351:
[----:B------:R-:W-:Y:S05]  /*84c0*/  BSYNC.RELIABLE B4 ;  /* 0x0000000000047941 */ /* 0x000fea0003800100 */
.L_x_350:
        /* <DEDUP_REMOVED lines=8> */
.L_x_353:
[----:B------:R-:W-:Y:S05]  /*8550*/  BSYNC.RELIABLE B4 ;  /* 0x0000000000047941 */ /* 0x000fea0003800100 */
.L_x_352:
[----:B------:R0:W-:Y:S01]  /*8560*/  STL.U8 [R1], RZ ;  /* 0x000000ff01007387 */ /* 0x0001e20000100000 */
[----:B------:R-:W-:Y:S01]  /*8570*/  BSSY.RECONVERGENT B4, `(.L_x_31) ;  /* 0x000001b000047945 */ /* 0x000fe20003800200 */
[----:B--234-:R-:W-:Y:S02]  /*8580*/  IMAD.MOV.U32 R0, RZ, RZ, R16 ;  /* 0x000000ffff007224 */ /* 0x01cfe400078e0010 */
[----:B------:R0:W-:Y:S01]  /*8590*/  STL.U8 [R1+0x1], RZ ;  /* 0x000001ff01007387 */ /* 0x0001e20000100000 */
[----:B------:R-:W-:-:S03]  /*85a0*/  IMAD.MOV.U32 R3, RZ, RZ, R17 ;  /* 0x000000ffff037224 */ /* 0x000fc600078e0011 */
[----:B------:R0:W-:Y:S04]  /*85b0*/  STL.U8 [R1+0x2], RZ ;  /* 0x000002ff01007387 */ /* 0x0001e80000100000 */
[----:B------:R0:W-:Y:S04]  /*85c0*/  STL.U8 [R1+0x3], RZ ;  /* 0x000003ff01007387 */ /* 0x0001e80000100000 */
[----:B------:R0:W-:Y:S04]  /*85d0*/  STL.U8 [R1+0x4], RZ ;  /* 0x000004ff01007387 */ /* 0x0001e80000100000 */
[----:B------:R0:W-:Y:S04]  /*85e0*/  STL.U8 [R1+0x5], RZ ;  /* 0x000005ff01007387 */ /* 0x0001e80000100000 */
[----:B------:R0:W-:Y:S04]  /*85f0*/  STL.U8 [R1+0x6], RZ ;  /* 0x000006ff01007387 */ /* 0x0001e80000100000 */
[----:B------:R0:W-:Y:S04]  /*8600*/  STL.U8 [R1+0x7], RZ ;  /* 0x000007ff01007387 */ /* 0x0001e80000100000 */
[----:B------:R0:W-:Y:S02]  /*8610*/  STL.U8 [R1+0x8], RZ ;  /* 0x000008ff01007387 */ /* 0x0001e40000100000 */
.L_x_357:
[----:B--2---:R-:W-:-:S06]  /*8620*/  IMAD.MOV.U32 R2, RZ, RZ, R0 ;  /* 0x000000ffff027224 */ /* 0x004fcc00078e0000 */
[----:B------:R-:W2:Y:S01]  /*8630*/  LDG.E R2, desc[UR6][R2.64] ;  /* 0x0000000602027981 */ /* 0x000ea2000c1e1900 */
[----:B------:R-:W-:Y:S01]  /*8640*/  BSSY.RELIABLE B5, `(.L_x_354) ;  /* 0x000000a000057945 */ /* 0x000fe20003800100 */
[----:B--2---:R-:W-:-:S13]  /*8650*/  ISETP.NE.AND P0, PT, R2, RZ, PT ;  /* 0x000000ff0200720c */ /* 0x004fda0003f05270 */
[----:B------:R-:W-:Y:S05]  /*8660*/  @!P0 BRA `(.L_x_355) ;  /* 0x00000000001c8947 */ /* 0x000fea0003800000 */
[----:B------:R-:W-:-:S05]  /*8670*/  IMAD.IADD R2, R1, 0x1, R2 ;  /* 0x0000000101027824 */ /* 0x000fca00078e0202 */
[----:B------:R-:W2:Y:S02]  /*8680*/  LDL.U8 R4, [R2+-0x1] ;  /* 0xffffff0002047983 */ /* 0x000ea40000100000 */
[----:B--2---:R-:W-:-:S13]  /*8690*/  ISETP.NE.AND P0, PT, R4, RZ, PT ;  /* 0x000000ff0400720c */ /* 0x004fda0003f05270 */
[----:B------:R-:W-:Y:S05]  /*86a0*/  @P0 BREAK.RELIABLE B5 ;  /* 0x0000000000050942 */ /* 0x000fea0003800100 */
[----:B------:R-:W-:Y:S05]  /*86b0*/  @P0 BRA `(.L_x_356) ;  /* 0x0000000000180947 */ /* 0x000fea0003800000 */
[----:B------:R-:W-:-:S05]  /*86c0*/  IMAD.MOV.U32 R4, RZ, RZ, 0x1 ;  /* 0x00000001ff047424 */ /* 0x000fca00078e00ff */
[----:B------:R2:W-:Y:S02]  /*86d0*/  STL.U8 [R2+-0x1], R4 ;  /* 0xffffff0402007387 */ /* 0x0005e40000100000 */
.L_x_355:
[----:B------:R-:W-:Y:S05]  /*86e0*/  BSYNC.RELIABLE B5 ;  /* 0x0000000000057941 */ /* 0x000fea0003800100 */
.L_x_354:
[----:B------:R-:W-:-:S05]  /*86f0*/  IADD3 R0, P0, PT, R0, 0x4, RZ ;  /* 0x0000000400007810 */ /* 0x000fca0007f1e0ff */
[----:B------:R-:W-:Y:S01]  /*8700*/  IMAD.X R3, RZ, RZ, R3, P0 ;  /* 0x000000ffff037224 */ /* 0x000fe200000e0603 */
[----:B------:R-:W-:Y:S07]  /*8710*/  BRA `(.L_x_357) ;  /* 0xfffffffc00c07947 */ /* 0x000fee000383ffff */
.L_x_356:
[----:B------:R-:W-:Y:S05]  /*8720*/  BSYNC.RECONVERGENT B4 ;  /* 0x0000000000047941 */ /* 0x000fea0003800200 */
.L_x_31:
[----:B------:R-:W-:Y:S05]  /*8730*/  BSYNC.RECONVERGENT B0 ;  /* 0x0000000000007941 */ /* 0x000fea0003800200 */
.L_x_28:
[----:B------:R-:W-:Y:S05]  /*8740*/  BRA `(.L_x_358) ;  /* 0x0000001000ac7947 */ /* 0x000fea0003800000 */
.L_x_27:
[----:B------:R-:W-:-:S06]  /*8750*/  IMAD.WIDE.U32 R6, R3, 0x4, R16 ;  /* 0x0000000403067825 */ /* 0x000fcc00078e0010 */
[----:B------:R-:W2:Y:S02]  /*8760*/  LDG.E R6, desc[UR6][R6.64] ;  /* 0x0000000606067981 */ /* 0x000ea4000c1e1900 */
[----:B--2---:R-:W-:-:S05]  /*8770*/  VIADD R0, R6, 0xfffffff6 ;  /* 0xfffffff606007836 */ /* 0x004fca0000000000 */
[----:B------:R-:W-:-:S13]  /*8780*/  ISETP.GE.U32.AND P0, PT, R0, -0x9, PT ;  /* 0xfffffff70000780c */ /* 0x000fda0003f06070 */
[----:B------:R-:W-:Y:S05]  /*8790*/  @!P0 BRA `(.L_x_358) ;  /* 0x0000001000988947 */ /* 0x000fea0003800000 */
[----:B------:R-:W-:-:S05]  /*87a0*/  IMAD.HI.U32 R0, R3, 0x38e38e39, RZ ;  /* 0x38e38e3903007827 */ /* 0x000fca00078e00ff */
[----:B------:R-:W-:-:S05]  /*87b0*/  SHF.R.U32.HI R0, RZ, 0x1, R0 ;  /* 0x00000001ff007819 */ /* 0x000fca0000011600 */
[----:B------:R-:W-:-:S04]  /*87c0*/  IMAD R7, R0, 0x9, RZ ;  /* 0x0000000900077824 */ /* 0x000fc800078e02ff */
[----:B------:R-:W-:-:S05]  /*87d0*/  IMAD.WIDE.U32 R6, R7, 0x4, R16 ;  /* 0x0000000407067825 */ /* 0x000fca00078e0010 */
[----:B------:R-:W2:Y:S04]  /*87e0*/  LDG.E R0, desc[UR6][R6.64] ;  /* 0x0000000606007981 */ /* 0x000ea8000c1e1900 */
[----:B------:R0:W-:Y:S04]  /*87f0*/  STL.U8 [R1+0x9], RZ ;  /* 0x000009ff01007387 */ /* 0x0001e80000100000 */
        /* <DEDUP_REMOVED lines=8> */
[----:B--2---:R-:W-:-:S13]  /*8880*/  ISETP.NE.AND P0, PT, R0, RZ, PT ;  /* 0x000000ff0000720c */ /* 0x004fda0003f05270 */
[----:B0-----:R-:W-:Y:S05]  /*8890*/  @!P0 BRA `(.L_x_359) ;  /* 0x0000000000188947 */ /* 0x001fea0003800000 */
[----:B------:R-:W-:-:S05]  /*88a0*/  IMAD.IADD R0, R1, 0x1, R0 ;  /* 0x0000000101007824 */ /* 0x000fca00078e0200 */
[----:B------:R-:W2:Y:S02]  /*88b0*/  LDL.U8 R2, [R0+0x8] ;  /* 0x0000080000027983 */ /* 0x000ea40000100000 */
[----:B--2---:R-:W-:-:S13]  /*88c0*/  ISETP.NE.AND P0, PT, R2, RZ, PT ;  /* 0x000000ff0200720c */ /* 0x004fda0003f05270 */
[----:B------:R-:W-:Y:S05]  /*88d0*/  @P0 BRA `(.L_x_358) ;  /* 0x0000001000480947 */ /* 0x000fea0003800000 */
[----:B------:R-:W-:-:S05]  /*88e0*/  IMAD.MOV.U32 R2, RZ, RZ, 0x1 ;  /* 0x00000001ff027424 */ /* 0x000fca00078e00ff */
[----:B------:R0:W-:Y:S02]  /*88f0*/  STL.U8 [R0+0x8], R2 ;  /* 0x0000080200007387 */ /* 0x0001e40000100000 */
.L_x_359:
[----:B0-----:R-:W2:Y:S02]  /*8900*/  LDG.E R0, desc[UR6][R6.64+0x4] ;  /* 0x0000040606007981 */ /* 0x001ea4000c1e1900 */
[----:B--2---:R-:W-:-:S13]  /*8910*/  ISETP.NE.AND P0, PT, R0, RZ, PT ;  /* 0x000000ff0000720c */ /* 0x004fda0003f05270 */
[----:B------:R-:W-:Y:S05]  /*8920*/  @!P0 BRA `(.L_x_360) ;  /* 0x0000000000188947 */ /* 0x000fea0003800000 */
[----:B------:R-:W-:-:S05]  /*8930*/  IMAD.IADD R0, R1, 0x1, R0 ;  /* 0x0000000101007824 */ /* 0x000fca00078e0200 */
[----:B------:R-:W2:Y:S02]  /*8940*/  LDL.U8 R2, [R0+0x8] ;  /* 0x0000080000027983 */ /* 0x000ea40000100000 */
[----:B--2---:R-:W-:-:S13]  /*8950*/  ISETP.NE.AND P0, PT, R2, RZ, PT ;  /* 0x000000ff0200720c */ /* 0x004fda0003f05270 */
[----:B------:R-:W-:Y:S05]  /*8960*/  @P0 BRA `(.L_x_358) ;  /* 0x0000001000240947 */ /* 0x000fea0003800000 */
[----:B------:R-:W-:-:S05]  /*8970*/  IMAD.MOV.U32 R2, RZ, RZ, 0x1 ;  /* 0x00000001ff027424 */ /* 0x000fca00078e00ff */
[----:B------:R0:W-:Y:S02]  /*8980*/  STL.U8 [R0+0x8], R2 ;  /* 0x0000080200007387 */ /* 0x0001e40000100000 */
.L_x_360:
        /* <DEDUP_REMOVED lines=9> */
.L_x_361:
        /* <DEDUP_REMOVED lines=9> */
.L_x_362:
        /* <DEDUP_REMOVED lines=9> */
.L_x_363:
        /* <DEDUP_REMOVED lines=9> */
.L_x_364:
        /* <DEDUP_REMOVED lines=9> */
.L_x_365:
        /* <DEDUP_REMOVED lines=9> */
.L_x_366:
        /* <DEDUP_REMOVED lines=9> */
.L_x_367:
[----:B------:R-:W-:-:S05]  /*8d80*/  IMAD.WIDE.U32 R6, R5, 0x4, R16 ;  /* 0x0000000405067825 */ /* 0x000fca00078e0010 */
[----:B0-----:R-:W2:Y:S04]  /*8d90*/  LDG.E R0, desc[UR6][R6.64] ;  /* 0x0000000606007981 */ /* 0x001ea8000c1e1900 */
        /* <DEDUP_REMOVED lines=17> */
.L_x_368:
        /* <DEDUP_REMOVED lines=9> */
.L_x_369:
        /* <DEDUP_REMOVED lines=9> */
.L_x_370:
        /* <DEDUP_REMOVED lines=9> */
.L_x_371:
        /* <DEDUP_REMOVED lines=9> */
.L_x_372:
        /* <DEDUP_REMOVED lines=9> */
.L_x_373:
        /* <DEDUP_REMOVED lines=9> */
.L_x_374:
        /* <DEDUP_REMOVED lines=9> */
.L_x_375:
        /* <DEDUP_REMOVED lines=9> */
.L_x_376:
[----:B0-----:R-:W-:-:S04]  /*9330*/  IMAD.HI.U32 R0, R3, 0x2f684bdb, RZ ;  /* 0x2f684bdb03007827 */ /* 0x001fc800078e00ff */
[----:B------:R-:W-:Y:S02]  /*9340*/  IMAD.IADD R3, R3, 0x1, -R0 ;  /* 0x0000000103037824 */ /* 0x000fe400078e0a00 */
[----:B------:R-:W-:-:S03]  /*9350*/  IMAD.HI.U32 R5, R5, -0x55555555, RZ ;  /* 0xaaaaaaab05057827 */ /* 0x000fc600078e00ff */
[----:B------:R-:W-:Y:S02]  /*9360*/  LEA.HI R3, R3, R0, RZ, 0x1f ;  /* 0x0000000003037211 */ /* 0x000fe400078ff8ff */
[----:B------:R-:W-:Y:S02]  /*9370*/  SHF.R.U32.HI R5, RZ, 0x1, R5 ;  /* 0x00000001ff057819 */ /* 0x000fe40000011605 */
[----:B------:R-:W-:-:S05]  /*9380*/  SHF.R.U32.HI R0, RZ, 0x4, R3 ;  /* 0x00000004ff007819 */ /* 0x000fca0000011603 */
[----:B------:R-:W-:-:S04]  /*9390*/  IMAD R0, R0, 0x9, R5 ;  /* 0x0000000900007824 */ /* 0x000fc800078e0205 */
        /* <DEDUP_REMOVED lines=20> */
.L_x_377:
[----:B------:R-:W-:-:S04]  /*94e0*/  VIADD R5, R7, 0x1 ;  /* 0x0000000107057836 */ /* 0x000fc80000000000 */
[----:B0-----:R-:W-:-:S05]  /*94f0*/  IMAD.WIDE.U32 R4, R5, 0x4, R16 ;  /* 0x0000000405047825 */ /* 0x001fca00078e0010 */
[----:B------:R-:W2:Y:S02]  /*9500*/  LDG.E R0, desc[UR6][R4.64] ;  /* 0x0000000604007981 */ /* 0x000ea4000c1e1900 */
        /* <DEDUP_REMOVED lines=8> */
.L_x_378:
        /* <DEDUP_REMOVED lines=11> */
.L_x_379:
        /* <DEDUP_REMOVED lines=9> */
.L_x_380:
        /* <DEDUP_REMOVED lines=11> */
.L_x_381:
        /* <DEDUP_REMOVED lines=11> */
.L_x_382:
        /* <DEDUP_REMOVED lines=9> */
.L_x_383:
        /* <DEDUP_REMOVED lines=9> */
.L_x_384:
[----:B0-----:R-:W2:Y:S02]  /*9950*/  LDG.E R0, desc[UR6][R2.64+0x50] ;  /* 0x0000500602007981 */ /* 0x001ea4000c1e1900 */
[----:B--2---:R-:W-:-:S13]  /*9960*/  ISETP.NE.AND P0, PT, R0, RZ, PT ;  /* 0x000000ff0000720c */ /* 0x004fda0003f05270 */
[----:B------:R-:W-:Y:S05]  /*9970*/  @!P0 BREAK.RELIABLE B1 ;  /* 0x0000000000018942 */ /* 0x000fea0003800100 */
[----:B------:R-:W-:Y:S05]  /*9980*/  @!P0 BRA `(.L_x_385) ;  /* 0x0000000000148947 */ /* 0x000fea0003800000 */
[----:B------:R-:W-:-:S06]  /*9990*/  IMAD.IADD R0, R1, 0x1, R0 ;  /* 0x0000000101007824 */ /* 0x000fcc00078e0200 */
[----:B------:R-:W2:Y:S02]  /*99a0*/  LDL.U8 R0, [R0+0x8] ;  /* 0x0000080000007983 */ /* 0x000ea40000100000 */
[----:B--2---:R-:W-:-:S13]  /*99b0*/  ISETP.NE.AND P0, PT, R0, RZ, PT ;  /* 0x000000ff0000720c */ /* 0x004fda0003f05270 */
[----:B------:R-:W-:Y:S05]  /*99c0*/  @!P0 BREAK.RELIABLE B1 ;  /* 0x0000000000018942 */ /* 0x000fea0003800100 */
[----:B------:R-:W-:Y:S05]  /*99d0*/  @P0 BRA `(.L_x_358) ;  /* 0x0000000000080947 */ /* 0x000fea0003800000 */
.L_x_385:
[----:B------:R-:W-:Y:S01]  /*99e0*/  VIADD R20, R20, 0x1 ;  /* 0x0000000114147836 */ /* 0x000fe20000000000 */
[----:B------:R-:W-:Y:S06]  /*99f0*/  BRA `(.L_x_386) ;  /* 0x00000000001c7947 */ /* 0x000fec0003800000 */
.L_x_358:
[----:B------:R-:W-:Y:S05]  /*9a00*/  BSYNC.RELIABLE B1 ;  /* 0x0000000000017941 */ /* 0x000fea0003800100 */
.L_x_26:
[----:B------:R-:W2:Y:S02]  /*9a10*/  LDG.E R3, desc[UR6][R18.64] ;  /* 0x0000000612037981 */ /* 0x000ea4000c1e1900 */
[----:B--2---:R-:W-:-:S05]  /*9a20*/  IMAD.WIDE R2, R3, 0x4, R16 ;  /* 0x0000000403027825 */ /* 0x004fca00078e0210 */
[----:B------:R-:W2:Y:S02]  /*9a30*/  LDG.E R0, desc[UR6][R2.64] ;  /* 0x0000000602007981 */ /* 0x000ea4000c1e1900 */
[----:B--2---:R-:W-:-:S13]  /*9a40*/  ISETP.GE.AND P0, PT, R0, 0x9, PT ;  /* 0x000000090000780c */ /* 0x004fda0003f06270 */
[----:B------:R2:W-:Y:S01]  /*9a50*/  @P0 STG.E desc[UR6][R2.64], RZ ;  /* 0x000000ff02000986 */ /* 0x0005e2000c101906 */
[----:B------:R-:W-:-:S07]  /*9a60*/  @P0 VIADD R20, R20, 0xffffffff ;  /* 0xffffffff14140836 */ /* 0x000fce0000000000 */
.L_x_386:
[----:B------:R-:W-:Y:S05]  /*9a70*/  BSYNC.RECONVERGENT B2 ;  /* 0x0000000000027941 */ /* 0x000fea0003800200 */
.L_x_25:
[----:B------:R-:W-:-:S13]  /*9a80*/  ISETP.GE.U32.AND P0, PT, R20, R15, PT ;  /* 0x0000000f1400720c */ /* 0x000fda0003f06070 */
[----:B------:R-:W-:Y:S05]  /*9a90*/  @!P0 BRA `(.L_x_387) ;  /* 0xffffff6400c48947 */ /* 0x000fea000383ffff */
.L_x_24:
[----:B------:R-:W-:Y:S05]  /*9aa0*/  BSYNC.RECONVERGENT B3 ;  /* 0x0000000000037941 */ /* 0x000fea0003800200 */
.L_x_23:
[----:B------:R-:W-:Y:S01]  /*9ab0*/  ISETP.NE.AND P0, PT, R20, R15, PT ;  /* 0x0000000f1400720c */ /* 0x000fe20003f05270 */
[----:B------:R-:W-:-:S12]  /*9ac0*/  BSSY.RECONVERGENT B0, `(.L_x_388) ;  /* 0x00000a9000007945 */ /* 0x000fd80003800200 */
[----:B------:R-:W-:Y:S05]  /*9ad0*/  @P0 BRA `(.L_x_389) ;  /* 0x00000008009c0947 */ /* 0x000fea0003800000 */
[----:B------:R-:W3:Y:S01]  /*9ae0*/  LDC.64 R6, c[0x0][0x3a8] ;  /* 0x0000ea00ff067b82 */ /* 0x000ee20000000a00 */
[----:B------:R-:W-:-:S05]  /*9af0*/  IMAD.MOV.U32 R25, RZ, RZ, 0x1 ;  /* 0x00000001ff197424 */ /* 0x000fca00078e00ff */
[----:B---3--:R3:W-:Y:S04]  /*9b00*/  STG.E desc[UR6][R6.64], R25 ;  /* 0x0000001906007986 */ /* 0x0087e8000c101906 */
[----:B------:R-:W4:Y:S01]  /*9b10*/  LDG.E R9, desc[UR6][R16.64] ;  /* 0x0000000610097981 */ /* 0x000f22000c1e1900 */
[----:B--2---:R-:W4:Y:S08]  /*9b20*/  LDC.64 R2, c[0x0][0x3a0] ;  /* 0x0000e800ff027b82 */ /* 0x004f300000000a00 */
[----:B------:R-:W2:Y:S01]  /*9b30*/  LDC.64 R4, c[0x0][0x3a0] ;  /* 0x0000e800ff047b82 */ /* 0x000ea20000000a00 */
[----:B----4-:R4:W-:Y:S04]  /*9b40*/  STG.E desc[UR6][R2.64], R9 ;  /* 0x0000000902007986 */ /* 0x0109e8000c101906 */
[----:B------:R-:W2:Y:S04]  /*9b50*/  LDG.E R11, desc[UR6][R16.64+0x4] ;  /* 0x00000406100b7981 */ /* 0x000ea8000c1e1900 */
[----:B--2---:R2:W-:Y:S04]  /*9b60*/  STG.E desc[UR6][R4.64+0x4], R11 ;  /* 0x0000040b04007986 */ /* 0x0045e8000c101906 */
[----:B------:R-:W5:Y:S04]  /*9b70*/  LDG.E R15, desc[UR6][R16.64+0x8] ;  /* 0x00000806100f7981 */ /* 0x000f68000c1e1900 */
[----:B-----5:R5:W-:Y:S04]  /*9b80*/  STG.E desc[UR6][R4.64+0x8], R15 ;  /* 0x0000080f04007986 */ /* 0x020be8000c101906 */
[----:B------:R-:W3:Y:S04]  /*9b90*/  LDG.E R19, desc[UR6][R16.64+0xc] ;  /* 0x00000c0610137981 */ /* 0x000ee8000c1e1900 */
[----:B---3--:R3:W-:Y:S04]  /*9ba0*/  STG.E desc[UR6][R4.64+0xc], R19 ;  /* 0x00000c1304007986 */ /* 0x0087e8000c101906 */
[----:B------:R-:W4:Y:S04]  /*9bb0*/  LDG.E R7, desc[UR6][R16.64+0x10] ;  /* 0x0000100610077981 */ /* 0x000f28000c1e1900 */
[----:B----4-:R4:W-:Y:S04]  /*9bc0*/  STG.E desc[UR6][R2.64+0x10], R7 ;  /* 0x0000100702007986 */ /* 0x0109e8000c101906 */
[----:B------:R-:W2:Y:S04]  /*9bd0*/  LDG.E R25, desc[UR6][R16.64+0x14] ;  /* 0x0000140610197981 */ /* 0x000ea8000c1e1900 */
[----:B--2---:R-:W-:Y:S04]  /*9be0*/  STG.E desc[UR6][R2.64+0x14], R25 ;  /* 0x0000141902007986 */ /* 0x004fe8000c101906 */
        /* <DEDUP_REMOVED lines=131> */
[----:B-----5:R-:W-:Y:S04]  /*a420*/  STG.E desc[UR6][R2.64+0x11c], R19 ;  /* 0x00011c1302007986 */ /* 0x020fe8000c101906 */
        /* <DEDUP_REMOVED lines=8> */
[----:B------:R-:W2:Y:S04]  /*a4b0*/  LDG.E R27, desc[UR6][R16.64+0x130] ;  /* 0x00013006101b7981 */ /* 0x000ea8000c1e1900 */
[----:B--2---:R4:W-:Y:S04]  /*a4c0*/  STG.E desc[UR6][R2.64+0x130], R27 ;  /* 0x0001301b02007986 */ /* 0x0049e8000c101906 */
[----:B------:R-:W2:Y:S04]  /*a4d0*/  LDG.E R5, desc[UR6][R16.64+0x134] ;  /* 0x0001340610057981 */ /* 0x000ea8000c1e1900 */
[----:B--2---:R4:W-:Y:S04]  /*a4e0*/  STG.E desc[UR6][R2.64+0x134], R5 ;  /* 0x0001340502007986 */ /* 0x0049e8000c101906 */
[----:B------:R-:W2:Y:S04]  /*a4f0*/  LDG.E R7, desc[UR6][R16.64+0x138] ;  /* 0x0001380610077981 */ /* 0x000ea8000c1e1900 */
[----:B--2---:R4:W-:Y:S04]  /*a500*/  STG.E desc[UR6][R2.64+0x138], R7 ;  /* 0x0001380702007986 */ /* 0x0049e8000c101906 */
[----:B-----5:R-:W2:Y:S04]  /*a510*/  LDG.E R9, desc[UR6][R16.64+0x13c] ;  /* 0x00013c0610097981 */ /* 0x020ea8000c1e1900 */
[----:B--2---:R4:W-:Y:S04]  /*a520*/  STG.E desc[UR6][R2.64+0x13c], R9 ;  /* 0x00013c0902007986 */ /* 0x0049e8000c101906 */
[----:B---3--:R-:W2:Y:S04]  /*a530*/  LDG.E R11, desc[UR6][R16.64+0x140] ;  /* 0x00014006100b7981 */ /* 0x008ea8000c1e1900 */
[----:B--2---:R4:W-:Y:S02]  /*a540*/  STG.E desc[UR6][R2.64+0x140], R11 ;  /* 0x0001400b02007986 */ /* 0x0049e4000c101906 */
.L_x_389:
[----:B------:R-:W-:Y:S05]  /*a550*/  BSYNC.RECONVERGENT B0 ;  /* 0x0000000000007941 */ /* 0x000fea0003800200 */
.L_x_388:
[----:B------:R-:W3:Y:S01]  /*a560*/  LDCU UR5, c[0x0][0x388] ;  /* 0x00007100ff0577ac */ /* 0x000ee20008000800 */
[----:B------:R-:W-:-:S05]  /*a570*/  VIADD R13, R13, UR4 ;  /* 0x000000040d0d7c36 */ /* 0x000fca0008000000 */
[----:B---3--:R-:W-:-:S13]  /*a580*/  ISETP.GE.AND P0, PT, R13, UR5, PT ;  /* 0x000000050d007c0c */ /* 0x008fda000bf06270 */
[----:B------:R-:W-:Y:S05]  /*a590*/  @!P0 BRA `(.L_x_390) ;  /* 0xffffff5800c88947 */ /* 0x000fea000383ffff */
[----:B------:R-:W-:Y:S05]  /*a5a0*/  EXIT ;  /* 0x000000000000794d */ /* 0x000fea0003800000 */
.L_x_391:
        /* <DEDUP_REMOVED lines=13> */
.L_x_393:


//--------------------- .nv.shared.reserved.0     --------------------------
	.section	.nv.shared.reserved.0,"aw",@nobits
	.weak		__nv_reservedSMEM_offset_0_alias
	.size		__nv_reservedSMEM_offset_0_alias, 0, 64
	.other		__nv_reservedSMEM_offset_0_alias,@"STO_CUDA_RESERVED_SHARED STV_DEFAULT"
__nv_reservedSMEM_offset_0_alias:
	.zero		0
	.zero		64


//--------------------- .nv.constant0._Z10kernel_bfsPiS_iS_S_S_ --------------------------
	.section	.nv.constant0._Z10kernel_bfsPiS_iS_S_S_,"a",@progbits
	.sectionflags	@""
	.align	4
.nv.constant0._Z10kernel_bfsPiS_iS_S_S_:
	.zero		944


//--------------------- .nv.constant0._Z9backtrackPiiS_S_S_S_ --------------------------
	.section	.nv.constant0._Z9backtrackPiiS_S_S_S_,"a",@progbits
	.sectionflags	@""
	.align	4
.nv.constant0._Z9backtrackPiiS_S_S_S_:
	.zero		944


//--------------------- SYMBOLS --------------------------

	.type		.nv.reservedSmem.offset0,@object
	.size		.nv.reservedSmem.offset0,0x4
